//
// Generated by NVIDIA NVVM Compiler
//
// Compiler Build ID: CL-36424714
// Cuda compilation tools, release 13.0, V13.0.88
// Based on NVVM 20.0.0
//

.version 9.0
.target sm_100
.address_size 64

	// .globl	_Z14bsort_shared_kPtmmt
.extern .shared .align 16 .b8 shared[];

.visible .entry _Z14bsort_shared_kPtmmt(
	.param .u64 .ptr .align 1 _Z14bsort_shared_kPtmmt_param_0,
	.param .u64 _Z14bsort_shared_kPtmmt_param_1,
	.param .u64 _Z14bsort_shared_kPtmmt_param_2,
	.param .u16 _Z14bsort_shared_kPtmmt_param_3
)
.maxntid 512
.minnctapersm 2
{
	.reg .pred 	%p<217>;
	.reg .b16 	%rs<105>;
	.reg .b32 	%r<152>;
	.reg .b64 	%rd<19>;

	ld.param.u64 	%rd9, [_Z14bsort_shared_kPtmmt_param_0];
	ld.param.u64 	%rd8, [_Z14bsort_shared_kPtmmt_param_1];
	ld.param.u64 	%rd10, [_Z14bsort_shared_kPtmmt_param_2];
	ld.param.u16 	%rs104, [_Z14bsort_shared_kPtmmt_param_3];
	cvta.to.global.u64 	%rd11, %rd9;
	mov.u32 	%r15, %tid.x;
	mov.u32 	%r16, %ctaid.x;
	mul.wide.u32 	%rd12, %r16, 512;
	cvt.u64.u32 	%rd1, %r15;
	or.b64  	%rd2, %rd12, %rd1;
	setp.ge.u64 	%p1, %rd2, %rd10;
	shl.b64 	%rd13, %rd2, 1;
	add.s64 	%rd3, %rd11, %rd13;
	@%p1 bra 	$L__BB0_2;
	ld.global.u16 	%rs104, [%rd3];
$L__BB0_2:
	cvt.u32.u64 	%r22, %rd1;
	shl.b32 	%r23, %r22, 1;
	mov.u32 	%r24, shared;
	add.s32 	%r1, %r24, %r23;
	st.shared.u16 	[%r1], %rs104;
	bar.sync 	0;
	and.b64  	%rd14, %rd1, 2;
	setp.eq.s64 	%p2, %rd14, 0;
	ld.shared.u16 	%rs24, [%r1];
	// begin inline asm
	activemask.b32 %r17;
	// end inline asm
	cvt.u32.u16 	%r25, %rs24;
	shfl.sync.bfly.b32	%r26|%p3, %r25, 1, 31, %r17;
	cvt.u16.u32 	%rs25, %r26;
	and.b32  	%r27, %r26, 65535;
	setp.gt.u32 	%p4, %r27, %r25;
	and.b32  	%r2, %r22, 1;
	setp.eq.s32 	%p5, %r2, 0;
	xor.pred  	%p6, %p4, %p2;
	xor.pred  	%p7, %p6, %p5;
	selp.b16 	%rs26, %rs24, %rs25, %p7;
	st.shared.u16 	[%r1], %rs26;
	bar.sync 	0;
	and.b64  	%rd15, %rd1, 4;
	setp.eq.s64 	%p8, %rd15, 0;
	ld.shared.u16 	%rs27, [%r1];
	// begin inline asm
	activemask.b32 %r18;
	// end inline asm
	cvt.u32.u16 	%r28, %rs27;
	shfl.sync.bfly.b32	%r29|%p9, %r28, 2, 31, %r18;
	cvt.u16.u32 	%rs28, %r29;
	and.b32  	%r30, %r29, 65535;
	setp.gt.u32 	%p10, %r30, %r28;
	and.b32  	%r3, %r22, 2;
	setp.eq.s32 	%p11, %r3, 0;
	xor.pred  	%p12, %p11, %p10;
	xor.pred  	%p13, %p8, %p12;
	selp.b16 	%rs29, %rs27, %rs28, %p13;
	cvt.u32.u16 	%r31, %rs29;
	shfl.sync.bfly.b32	%r32|%p14, %r31, 1, 31, %r18;
	cvt.u16.u32 	%rs30, %r32;
	and.b32  	%r33, %r32, 65535;
	setp.gt.u32 	%p15, %r33, %r31;
	xor.pred  	%p16, %p5, %p15;
	xor.pred  	%p17, %p8, %p16;
	selp.b16 	%rs31, %rs29, %rs30, %p17;
	st.shared.u16 	[%r1], %rs31;
	bar.sync 	0;
	and.b64  	%rd16, %rd1, 8;
	setp.eq.s64 	%p18, %rd16, 0;
	ld.shared.u16 	%rs32, [%r1];
	// begin inline asm
	activemask.b32 %r19;
	// end inline asm
	cvt.u32.u16 	%r34, %rs32;
	shfl.sync.bfly.b32	%r35|%p19, %r34, 4, 31, %r19;
	cvt.u16.u32 	%rs33, %r35;
	and.b32  	%r36, %r35, 65535;
	setp.gt.u32 	%p20, %r36, %r34;
	and.b32  	%r4, %r22, 4;
	setp.eq.s32 	%p21, %r4, 0;
	xor.pred  	%p22, %p21, %p20;
	xor.pred  	%p23, %p18, %p22;
	selp.b16 	%rs34, %rs32, %rs33, %p23;
	cvt.u32.u16 	%r37, %rs34;
	shfl.sync.bfly.b32	%r38|%p24, %r37, 2, 31, %r19;
	cvt.u16.u32 	%rs35, %r38;
	and.b32  	%r39, %r38, 65535;
	setp.gt.u32 	%p25, %r39, %r37;
	xor.pred  	%p26, %p11, %p25;
	xor.pred  	%p27, %p18, %p26;
	selp.b16 	%rs36, %rs34, %rs35, %p27;
	cvt.u32.u16 	%r40, %rs36;
	shfl.sync.bfly.b32	%r41|%p28, %r40, 1, 31, %r19;
	cvt.u16.u32 	%rs37, %r41;
	and.b32  	%r42, %r41, 65535;
	setp.gt.u32 	%p29, %r42, %r40;
	xor.pred  	%p30, %p5, %p29;
	xor.pred  	%p31, %p18, %p30;
	selp.b16 	%rs38, %rs36, %rs37, %p31;
	st.shared.u16 	[%r1], %rs38;
	bar.sync 	0;
	and.b64  	%rd17, %rd1, 16;
	setp.eq.s64 	%p32, %rd17, 0;
	ld.shared.u16 	%rs39, [%r1];
	// begin inline asm
	activemask.b32 %r20;
	// end inline asm
	cvt.u32.u16 	%r43, %rs39;
	shfl.sync.bfly.b32	%r44|%p33, %r43, 8, 31, %r20;
	cvt.u16.u32 	%rs40, %r44;
	and.b32  	%r45, %r44, 65535;
	setp.gt.u32 	%p34, %r45, %r43;
	and.b32  	%r5, %r22, 8;
	setp.eq.s32 	%p35, %r5, 0;
	xor.pred  	%p36, %p35, %p34;
	xor.pred  	%p37, %p32, %p36;
	selp.b16 	%rs41, %rs39, %rs40, %p37;
	cvt.u32.u16 	%r46, %rs41;
	shfl.sync.bfly.b32	%r47|%p38, %r46, 4, 31, %r20;
	cvt.u16.u32 	%rs42, %r47;
	and.b32  	%r48, %r47, 65535;
	setp.gt.u32 	%p39, %r48, %r46;
	xor.pred  	%p40, %p21, %p39;
	xor.pred  	%p41, %p32, %p40;
	selp.b16 	%rs43, %rs41, %rs42, %p41;
	cvt.u32.u16 	%r49, %rs43;
	shfl.sync.bfly.b32	%r50|%p42, %r49, 2, 31, %r20;
	cvt.u16.u32 	%rs44, %r50;
	and.b32  	%r51, %r50, 65535;
	setp.gt.u32 	%p43, %r51, %r49;
	xor.pred  	%p44, %p11, %p43;
	xor.pred  	%p45, %p32, %p44;
	selp.b16 	%rs45, %rs43, %rs44, %p45;
	cvt.u32.u16 	%r52, %rs45;
	shfl.sync.bfly.b32	%r53|%p46, %r52, 1, 31, %r20;
	cvt.u16.u32 	%rs46, %r53;
	and.b32  	%r54, %r53, 65535;
	setp.gt.u32 	%p47, %r54, %r52;
	xor.pred  	%p48, %p5, %p47;
	xor.pred  	%p49, %p32, %p48;
	selp.b16 	%rs47, %rs45, %rs46, %p49;
	st.shared.u16 	[%r1], %rs47;
	bar.sync 	0;
	and.b64  	%rd18, %rd1, 32;
	setp.eq.s64 	%p50, %rd18, 0;
	ld.shared.u16 	%rs48, [%r1];
	// begin inline asm
	activemask.b32 %r21;
	// end inline asm
	cvt.u32.u16 	%r55, %rs48;
	shfl.sync.bfly.b32	%r56|%p51, %r55, 16, 31, %r21;
	cvt.u16.u32 	%rs49, %r56;
	and.b32  	%r57, %r56, 65535;
	setp.gt.u32 	%p52, %r57, %r55;
	and.b32  	%r6, %r22, 16;
	setp.eq.s32 	%p53, %r6, 0;
	xor.pred  	%p54, %p53, %p52;
	xor.pred  	%p55, %p50, %p54;
	selp.b16 	%rs50, %rs48, %rs49, %p55;
	cvt.u32.u16 	%r58, %rs50;
	shfl.sync.bfly.b32	%r59|%p56, %r58, 8, 31, %r21;
	cvt.u16.u32 	%rs51, %r59;
	and.b32  	%r60, %r59, 65535;
	setp.gt.u32 	%p57, %r60, %r58;
	xor.pred  	%p58, %p35, %p57;
	xor.pred  	%p59, %p50, %p58;
	selp.b16 	%rs52, %rs50, %rs51, %p59;
	cvt.u32.u16 	%r61, %rs52;
	shfl.sync.bfly.b32	%r62|%p60, %r61, 4, 31, %r21;
	cvt.u16.u32 	%rs53, %r62;
	and.b32  	%r63, %r62, 65535;
	setp.gt.u32 	%p61, %r63, %r61;
	xor.pred  	%p62, %p21, %p61;
	xor.pred  	%p63, %p50, %p62;
	selp.b16 	%rs54, %rs52, %rs53, %p63;
	cvt.u32.u16 	%r64, %rs54;
	shfl.sync.bfly.b32	%r65|%p64, %r64, 2, 31, %r21;
	cvt.u16.u32 	%rs55, %r65;
	and.b32  	%r66, %r65, 65535;
	setp.gt.u32 	%p65, %r66, %r64;
	xor.pred  	%p66, %p11, %p65;
	xor.pred  	%p67, %p50, %p66;
	selp.b16 	%rs56, %rs54, %rs55, %p67;
	cvt.u32.u16 	%r67, %rs56;
	shfl.sync.bfly.b32	%r68|%p68, %r67, 1, 31, %r21;
	cvt.u16.u32 	%rs57, %r68;
	and.b32  	%r69, %r68, 65535;
	setp.gt.u32 	%p69, %r69, %r67;
	xor.pred  	%p70, %p5, %p69;
	xor.pred  	%p71, %p50, %p70;
	selp.b16 	%rs58, %rs56, %rs57, %p71;
	st.shared.u16 	[%r1], %rs58;
	bar.sync 	0;
	and.b64  	%rd4, %rd1, 64;
	xor.b32  	%r7, %r22, 32;
	setp.le.u32 	%p72, %r7, %r22;
	xor.b32  	%r70, %r23, 64;
	add.s32 	%r8, %r24, %r70;
	@%p72 bra 	$L__BB0_8;
	setp.eq.s64 	%p73, %rd4, 0;
	ld.shared.u16 	%rs3, [%r1];
	ld.shared.u16 	%rs4, [%r8];
	@%p73 bra 	$L__BB0_6;
	setp.ge.u16 	%p74, %rs3, %rs4;
	@%p74 bra 	$L__BB0_8;
	st.shared.u16 	[%r1], %rs4;
	st.shared.u16 	[%r8], %rs3;
	bra.uni 	$L__BB0_8;
$L__BB0_6:
	setp.le.u16 	%p75, %rs3, %rs4;
	@%p75 bra 	$L__BB0_8;
	st.shared.u16 	[%r1], %rs4;
	st.shared.u16 	[%r8], %rs3;
$L__BB0_8:
	cvt.u32.u64 	%r72, %rd1;
	setp.eq.s64 	%p76, %rd4, 0;
	setp.eq.s32 	%p77, %r6, 0;
	setp.eq.s32 	%p78, %r5, 0;
	setp.eq.s32 	%p79, %r4, 0;
	setp.eq.s32 	%p80, %r3, 0;
	setp.eq.s32 	%p81, %r2, 0;
	bar.sync 	0;
	ld.shared.u16 	%rs59, [%r1];
	// begin inline asm
	activemask.b32 %r71;
	// end inline asm
	cvt.u32.u16 	%r73, %rs59;
	shfl.sync.bfly.b32	%r74|%p82, %r73, 16, 31, %r71;
	cvt.u16.u32 	%rs60, %r74;
	and.b32  	%r75, %r74, 65535;
	setp.gt.u32 	%p83, %r75, %r73;
	xor.pred  	%p84, %p77, %p83;
	xor.pred  	%p85, %p76, %p84;
	selp.b16 	%rs61, %rs59, %rs60, %p85;
	cvt.u32.u16 	%r76, %rs61;
	shfl.sync.bfly.b32	%r77|%p86, %r76, 8, 31, %r71;
	cvt.u16.u32 	%rs62, %r77;
	and.b32  	%r78, %r77, 65535;
	setp.gt.u32 	%p87, %r78, %r76;
	xor.pred  	%p88, %p78, %p87;
	xor.pred  	%p89, %p76, %p88;
	selp.b16 	%rs63, %rs61, %rs62, %p89;
	cvt.u32.u16 	%r79, %rs63;
	shfl.sync.bfly.b32	%r80|%p90, %r79, 4, 31, %r71;
	cvt.u16.u32 	%rs64, %r80;
	and.b32  	%r81, %r80, 65535;
	setp.gt.u32 	%p91, %r81, %r79;
	xor.pred  	%p92, %p79, %p91;
	xor.pred  	%p93, %p76, %p92;
	selp.b16 	%rs65, %rs63, %rs64, %p93;
	cvt.u32.u16 	%r82, %rs65;
	shfl.sync.bfly.b32	%r83|%p94, %r82, 2, 31, %r71;
	cvt.u16.u32 	%rs66, %r83;
	and.b32  	%r84, %r83, 65535;
	setp.gt.u32 	%p95, %r84, %r82;
	xor.pred  	%p96, %p80, %p95;
	xor.pred  	%p97, %p76, %p96;
	selp.b16 	%rs67, %rs65, %rs66, %p97;
	cvt.u32.u16 	%r85, %rs67;
	shfl.sync.bfly.b32	%r86|%p98, %r85, 1, 31, %r71;
	cvt.u16.u32 	%rs68, %r86;
	and.b32  	%r87, %r86, 65535;
	setp.gt.u32 	%p99, %r87, %r85;
	xor.pred  	%p100, %p81, %p99;
	xor.pred  	%p101, %p76, %p100;
	selp.b16 	%rs69, %rs67, %rs68, %p101;
	st.shared.u16 	[%r1], %rs69;
	bar.sync 	0;
	and.b64  	%rd5, %rd1, 128;
	xor.b32  	%r9, %r72, 64;
	setp.le.u32 	%p102, %r9, %r72;
	shl.b32 	%r88, %r72, 1;
	xor.b32  	%r89, %r88, 128;
	mov.u32 	%r90, shared;
	add.s32 	%r10, %r90, %r89;
	@%p102 bra 	$L__BB0_14;
	setp.eq.s64 	%p103, %rd5, 0;
	ld.shared.u16 	%rs5, [%r1];
	ld.shared.u16 	%rs6, [%r10];
	@%p103 bra 	$L__BB0_12;
	setp.ge.u16 	%p104, %rs5, %rs6;
	@%p104 bra 	$L__BB0_14;
	st.shared.u16 	[%r1], %rs6;
	st.shared.u16 	[%r10], %rs5;
	bra.uni 	$L__BB0_14;
$L__BB0_12:
	setp.le.u16 	%p105, %rs5, %rs6;
	@%p105 bra 	$L__BB0_14;
	st.shared.u16 	[%r1], %rs6;
	st.shared.u16 	[%r10], %rs5;
$L__BB0_14:
	setp.le.u32 	%p106, %r7, %r72;
	bar.sync 	0;
	@%p106 bra 	$L__BB0_20;
	setp.eq.s64 	%p107, %rd5, 0;
	ld.shared.u16 	%rs7, [%r1];
	ld.shared.u16 	%rs8, [%r8];
	@%p107 bra 	$L__BB0_18;
	setp.ge.u16 	%p108, %rs7, %rs8;
	@%p108 bra 	$L__BB0_20;
	st.shared.u16 	[%r1], %rs8;
	st.shared.u16 	[%r8], %rs7;
	bra.uni 	$L__BB0_20;
$L__BB0_18:
	setp.le.u16 	%p109, %rs7, %rs8;
	@%p109 bra 	$L__BB0_20;
	st.shared.u16 	[%r1], %rs8;
	st.shared.u16 	[%r8], %rs7;
$L__BB0_20:
	cvt.u32.u64 	%r93, %rd1;
	setp.eq.s64 	%p110, %rd5, 0;
	setp.eq.s32 	%p111, %r6, 0;
	setp.eq.s32 	%p112, %r5, 0;
	setp.eq.s32 	%p113, %r4, 0;
	setp.eq.s32 	%p114, %r3, 0;
	setp.eq.s32 	%p115, %r2, 0;
	bar.sync 	0;
	ld.shared.u16 	%rs70, [%r1];
	// begin inline asm
	activemask.b32 %r92;
	// end inline asm
	cvt.u32.u16 	%r94, %rs70;
	shfl.sync.bfly.b32	%r95|%p116, %r94, 16, 31, %r92;
	cvt.u16.u32 	%rs71, %r95;
	and.b32  	%r96, %r95, 65535;
	setp.gt.u32 	%p117, %r96, %r94;
	xor.pred  	%p118, %p111, %p117;
	xor.pred  	%p119, %p110, %p118;
	selp.b16 	%rs72, %rs70, %rs71, %p119;
	cvt.u32.u16 	%r97, %rs72;
	shfl.sync.bfly.b32	%r98|%p120, %r97, 8, 31, %r92;
	cvt.u16.u32 	%rs73, %r98;
	and.b32  	%r99, %r98, 65535;
	setp.gt.u32 	%p121, %r99, %r97;
	xor.pred  	%p122, %p112, %p121;
	xor.pred  	%p123, %p110, %p122;
	selp.b16 	%rs74, %rs72, %rs73, %p123;
	cvt.u32.u16 	%r100, %rs74;
	shfl.sync.bfly.b32	%r101|%p124, %r100, 4, 31, %r92;
	cvt.u16.u32 	%rs75, %r101;
	and.b32  	%r102, %r101, 65535;
	setp.gt.u32 	%p125, %r102, %r100;
	xor.pred  	%p126, %p113, %p125;
	xor.pred  	%p127, %p110, %p126;
	selp.b16 	%rs76, %rs74, %rs75, %p127;
	cvt.u32.u16 	%r103, %rs76;
	shfl.sync.bfly.b32	%r104|%p128, %r103, 2, 31, %r92;
	cvt.u16.u32 	%rs77, %r104;
	and.b32  	%r105, %r104, 65535;
	setp.gt.u32 	%p129, %r105, %r103;
	xor.pred  	%p130, %p114, %p129;
	xor.pred  	%p131, %p110, %p130;
	selp.b16 	%rs78, %rs76, %rs77, %p131;
	cvt.u32.u16 	%r106, %rs78;
	shfl.sync.bfly.b32	%r107|%p132, %r106, 1, 31, %r92;
	cvt.u16.u32 	%rs79, %r107;
	and.b32  	%r108, %r107, 65535;
	setp.gt.u32 	%p133, %r108, %r106;
	xor.pred  	%p134, %p115, %p133;
	xor.pred  	%p135, %p110, %p134;
	selp.b16 	%rs80, %rs78, %rs79, %p135;
	st.shared.u16 	[%r1], %rs80;
	bar.sync 	0;
	and.b64  	%rd6, %rd1, 256;
	xor.b32  	%r11, %r93, 128;
	setp.le.u32 	%p136, %r11, %r93;
	shl.b32 	%r109, %r93, 1;
	xor.b32  	%r110, %r109, 256;
	mov.u32 	%r111, shared;
	add.s32 	%r12, %r111, %r110;
	@%p136 bra 	$L__BB0_26;
	setp.eq.s64 	%p137, %rd6, 0;
	ld.shared.u16 	%rs9, [%r1];
	ld.shared.u16 	%rs10, [%r12];
	@%p137 bra 	$L__BB0_24;
	setp.ge.u16 	%p138, %rs9, %rs10;
	@%p138 bra 	$L__BB0_26;
	st.shared.u16 	[%r1], %rs10;
	st.shared.u16 	[%r12], %rs9;
	bra.uni 	$L__BB0_26;
$L__BB0_24:
	setp.le.u16 	%p139, %rs9, %rs10;
	@%p139 bra 	$L__BB0_26;
	st.shared.u16 	[%r1], %rs10;
	st.shared.u16 	[%r12], %rs9;
$L__BB0_26:
	setp.le.u32 	%p140, %r9, %r93;
	bar.sync 	0;
	@%p140 bra 	$L__BB0_32;
	setp.eq.s64 	%p141, %rd6, 0;
	ld.shared.u16 	%rs11, [%r1];
	ld.shared.u16 	%rs12, [%r10];
	@%p141 bra 	$L__BB0_30;
	setp.ge.u16 	%p142, %rs11, %rs12;
	@%p142 bra 	$L__BB0_32;
	st.shared.u16 	[%r1], %rs12;
	st.shared.u16 	[%r10], %rs11;
	bra.uni 	$L__BB0_32;
$L__BB0_30:
	setp.le.u16 	%p143, %rs11, %rs12;
	@%p143 bra 	$L__BB0_32;
	st.shared.u16 	[%r1], %rs12;
	st.shared.u16 	[%r10], %rs11;
$L__BB0_32:
	setp.le.u32 	%p144, %r7, %r93;
	bar.sync 	0;
	@%p144 bra 	$L__BB0_38;
	setp.eq.s64 	%p145, %rd6, 0;
	ld.shared.u16 	%rs13, [%r1];
	ld.shared.u16 	%rs14, [%r8];
	@%p145 bra 	$L__BB0_36;
	setp.ge.u16 	%p146, %rs13, %rs14;
	@%p146 bra 	$L__BB0_38;
	st.shared.u16 	[%r1], %rs14;
	st.shared.u16 	[%r8], %rs13;
	bra.uni 	$L__BB0_38;
$L__BB0_36:
	setp.le.u16 	%p147, %rs13, %rs14;
	@%p147 bra 	$L__BB0_38;
	st.shared.u16 	[%r1], %rs14;
	st.shared.u16 	[%r8], %rs13;
$L__BB0_38:
	cvt.u32.u64 	%r115, %rd1;
	setp.eq.s64 	%p148, %rd6, 0;
	setp.eq.s32 	%p149, %r6, 0;
	setp.eq.s32 	%p150, %r5, 0;
	setp.eq.s32 	%p151, %r4, 0;
	setp.eq.s32 	%p152, %r3, 0;
	setp.eq.s32 	%p153, %r2, 0;
	bar.sync 	0;
	ld.shared.u16 	%rs81, [%r1];
	// begin inline asm
	activemask.b32 %r114;
	// end inline asm
	cvt.u32.u16 	%r116, %rs81;
	shfl.sync.bfly.b32	%r117|%p154, %r116, 16, 31, %r114;
	cvt.u16.u32 	%rs82, %r117;
	and.b32  	%r118, %r117, 65535;
	setp.gt.u32 	%p155, %r118, %r116;
	xor.pred  	%p156, %p149, %p155;
	xor.pred  	%p157, %p148, %p156;
	selp.b16 	%rs83, %rs81, %rs82, %p157;
	cvt.u32.u16 	%r119, %rs83;
	shfl.sync.bfly.b32	%r120|%p158, %r119, 8, 31, %r114;
	cvt.u16.u32 	%rs84, %r120;
	and.b32  	%r121, %r120, 65535;
	setp.gt.u32 	%p159, %r121, %r119;
	xor.pred  	%p160, %p150, %p159;
	xor.pred  	%p161, %p148, %p160;
	selp.b16 	%rs85, %rs83, %rs84, %p161;
	cvt.u32.u16 	%r122, %rs85;
	shfl.sync.bfly.b32	%r123|%p162, %r122, 4, 31, %r114;
	cvt.u16.u32 	%rs86, %r123;
	and.b32  	%r124, %r123, 65535;
	setp.gt.u32 	%p163, %r124, %r122;
	xor.pred  	%p164, %p151, %p163;
	xor.pred  	%p165, %p148, %p164;
	selp.b16 	%rs87, %rs85, %rs86, %p165;
	cvt.u32.u16 	%r125, %rs87;
	shfl.sync.bfly.b32	%r126|%p166, %r125, 2, 31, %r114;
	cvt.u16.u32 	%rs88, %r126;
	and.b32  	%r127, %r126, 65535;
	setp.gt.u32 	%p167, %r127, %r125;
	xor.pred  	%p168, %p152, %p167;
	xor.pred  	%p169, %p148, %p168;
	selp.b16 	%rs89, %rs87, %rs88, %p169;
	cvt.u32.u16 	%r128, %rs89;
	shfl.sync.bfly.b32	%r129|%p170, %r128, 1, 31, %r114;
	cvt.u16.u32 	%rs90, %r129;
	and.b32  	%r130, %r129, 65535;
	setp.gt.u32 	%p171, %r130, %r128;
	xor.pred  	%p172, %p153, %p171;
	xor.pred  	%p173, %p148, %p172;
	selp.b16 	%rs91, %rs89, %rs90, %p173;
	st.shared.u16 	[%r1], %rs91;
	bar.sync 	0;
	and.b64  	%rd7, %rd2, 512;
	xor.b32  	%r13, %r115, 256;
	setp.le.u32 	%p174, %r13, %r115;
	@%p174 bra 	$L__BB0_44;
	setp.eq.s64 	%p175, %rd7, 0;
	ld.shared.u16 	%rs15, [%r1];
	shl.b32 	%r131, %r13, 1;
	mov.u32 	%r132, shared;
	add.s32 	%r14, %r132, %r131;
	ld.shared.u16 	%rs16, [%r14];
	@%p175 bra 	$L__BB0_42;
	setp.ge.u16 	%p176, %rs15, %rs16;
	@%p176 bra 	$L__BB0_44;
	st.shared.u16 	[%r1], %rs16;
	st.shared.u16 	[%r14], %rs15;
	bra.uni 	$L__BB0_44;
$L__BB0_42:
	setp.le.u16 	%p177, %rs15, %rs16;
	@%p177 bra 	$L__BB0_44;
	st.shared.u16 	[%r1], %rs16;
	st.shared.u16 	[%r14], %rs15;
$L__BB0_44:
	setp.le.u32 	%p178, %r11, %r115;
	bar.sync 	0;
	@%p178 bra 	$L__BB0_50;
	setp.eq.s64 	%p179, %rd7, 0;
	ld.shared.u16 	%rs17, [%r1];
	ld.shared.u16 	%rs18, [%r12];
	@%p179 bra 	$L__BB0_48;
	setp.ge.u16 	%p180, %rs17, %rs18;
	@%p180 bra 	$L__BB0_50;
	st.shared.u16 	[%r1], %rs18;
	st.shared.u16 	[%r12], %rs17;
	bra.uni 	$L__BB0_50;
$L__BB0_48:
	setp.le.u16 	%p181, %rs17, %rs18;
	@%p181 bra 	$L__BB0_50;
	st.shared.u16 	[%r1], %rs18;
	st.shared.u16 	[%r12], %rs17;
$L__BB0_50:
	setp.le.u32 	%p182, %r9, %r115;
	bar.sync 	0;
	@%p182 bra 	$L__BB0_56;
	setp.eq.s64 	%p183, %rd7, 0;
	ld.shared.u16 	%rs19, [%r1];
	ld.shared.u16 	%rs20, [%r10];
	@%p183 bra 	$L__BB0_54;
	setp.ge.u16 	%p184, %rs19, %rs20;
	@%p184 bra 	$L__BB0_56;
	st.shared.u16 	[%r1], %rs20;
	st.shared.u16 	[%r10], %rs19;
	bra.uni 	$L__BB0_56;
$L__BB0_54:
	setp.le.u16 	%p185, %rs19, %rs20;
	@%p185 bra 	$L__BB0_56;
	st.shared.u16 	[%r1], %rs20;
	st.shared.u16 	[%r10], %rs19;
$L__BB0_56:
	setp.le.u32 	%p186, %r7, %r115;
	bar.sync 	0;
	@%p186 bra 	$L__BB0_62;
	setp.eq.s64 	%p187, %rd7, 0;
	ld.shared.u16 	%rs21, [%r1];
	ld.shared.u16 	%rs22, [%r8];
	@%p187 bra 	$L__BB0_60;
	setp.ge.u16 	%p188, %rs21, %rs22;
	@%p188 bra 	$L__BB0_62;
	st.shared.u16 	[%r1], %rs22;
	st.shared.u16 	[%r8], %rs21;
	bra.uni 	$L__BB0_62;
$L__BB0_60:
	setp.le.u16 	%p189, %rs21, %rs22;
	@%p189 bra 	$L__BB0_62;
	st.shared.u16 	[%r1], %rs22;
	st.shared.u16 	[%r8], %rs21;
$L__BB0_62:
	setp.eq.s64 	%p190, %rd7, 0;
	setp.eq.s32 	%p191, %r6, 0;
	setp.eq.s32 	%p192, %r5, 0;
	setp.eq.s32 	%p193, %r4, 0;
	setp.eq.s32 	%p194, %r3, 0;
	setp.eq.s32 	%p195, %r2, 0;
	bar.sync 	0;
	ld.shared.u16 	%rs92, [%r1];
	// begin inline asm
	activemask.b32 %r136;
	// end inline asm
	cvt.u32.u16 	%r137, %rs92;
	shfl.sync.bfly.b32	%r138|%p196, %r137, 16, 31, %r136;
	cvt.u16.u32 	%rs93, %r138;
	and.b32  	%r139, %r138, 65535;
	setp.gt.u32 	%p197, %r139, %r137;
	xor.pred  	%p198, %p191, %p197;
	xor.pred  	%p199, %p190, %p198;
	selp.b16 	%rs94, %rs92, %rs93, %p199;
	cvt.u32.u16 	%r140, %rs94;
	shfl.sync.bfly.b32	%r141|%p200, %r140, 8, 31, %r136;
	cvt.u16.u32 	%rs95, %r141;
	and.b32  	%r142, %r141, 65535;
	setp.gt.u32 	%p201, %r142, %r140;
	xor.pred  	%p202, %p192, %p201;
	xor.pred  	%p203, %p190, %p202;
	selp.b16 	%rs96, %rs94, %rs95, %p203;
	cvt.u32.u16 	%r143, %rs96;
	shfl.sync.bfly.b32	%r144|%p204, %r143, 4, 31, %r136;
	cvt.u16.u32 	%rs97, %r144;
	and.b32  	%r145, %r144, 65535;
	setp.gt.u32 	%p205, %r145, %r143;
	xor.pred  	%p206, %p193, %p205;
	xor.pred  	%p207, %p190, %p206;
	selp.b16 	%rs98, %rs96, %rs97, %p207;
	cvt.u32.u16 	%r146, %rs98;
	shfl.sync.bfly.b32	%r147|%p208, %r146, 2, 31, %r136;
	cvt.u16.u32 	%rs99, %r147;
	and.b32  	%r148, %r147, 65535;
	setp.gt.u32 	%p209, %r148, %r146;
	xor.pred  	%p210, %p194, %p209;
	xor.pred  	%p211, %p190, %p210;
	selp.b16 	%rs100, %rs98, %rs99, %p211;
	cvt.u32.u16 	%r149, %rs100;
	shfl.sync.bfly.b32	%r150|%p212, %r149, 1, 31, %r136;
	cvt.u16.u32 	%rs101, %r150;
	and.b32  	%r151, %r150, 65535;
	setp.gt.u32 	%p213, %r151, %r149;
	xor.pred  	%p214, %p195, %p213;
	xor.pred  	%p215, %p190, %p214;
	selp.b16 	%rs102, %rs100, %rs101, %p215;
	st.shared.u16 	[%r1], %rs102;
	bar.sync 	0;
	setp.ge.u64 	%p216, %rd2, %rd8;
	@%p216 bra 	$L__BB0_64;
	ld.shared.u16 	%rs103, [%r1];
	st.global.u16 	[%rd3], %rs103;
$L__BB0_64:
	ret;

}
	// .globl	_Z24bmerge_global_vectorizedPtmjj
.visible .entry _Z24bmerge_global_vectorizedPtmjj(
	.param .u64 .ptr .align 1 _Z24bmerge_global_vectorizedPtmjj_param_0,
	.param .u64 _Z24bmerge_global_vectorizedPtmjj_param_1,
	.param .u32 _Z24bmerge_global_vectorizedPtmjj_param_2,
	.param .u32 _Z24bmerge_global_vectorizedPtmjj_param_3
)
{
	.reg .pred 	%p<30>;
	.reg .b16 	%rs<9>;
	.reg .b32 	%r<96>;
	.reg .b64 	%rd<19>;

	ld.param.u64 	%rd4, [_Z24bmerge_global_vectorizedPtmjj_param_1];
	ld.param.u32 	%r1, [_Z24bmerge_global_vectorizedPtmjj_param_2];
	mov.u32 	%r3, %ctaid.x;
	mov.u32 	%r4, %ntid.x;
	mul.wide.u32 	%rd5, %r3, %r4;
	mov.u32 	%r5, %tid.x;
	cvt.u64.u32 	%rd6, %r5;
	add.s64 	%rd1, %rd5, %rd6;
	shl.b64 	%rd7, %rd1, 3;
	setp.ge.u64 	%p1, %rd7, %rd4;
	@%p1 bra 	$L__BB1_3;
	shr.u32 	%r6, %r1, 3;
	cvt.u64.u32 	%rd8, %r6;
	xor.b64  	%rd2, %rd1, %rd8;
	setp.le.u64 	%p2, %rd2, %rd1;
	shl.b64 	%rd9, %rd2, 3;
	setp.ge.u64 	%p3, %rd9, %rd4;
	or.pred  	%p4, %p2, %p3;
	@%p4 bra 	$L__BB1_3;
	ld.param.u32 	%r95, [_Z24bmerge_global_vectorizedPtmjj_param_3];
	ld.param.u64 	%rd18, [_Z24bmerge_global_vectorizedPtmjj_param_0];
	cvta.to.global.u64 	%rd10, %rd18;
	shl.b64 	%rd11, %rd1, 4;
	add.s64 	%rd12, %rd10, %rd11;
	ld.global.v4.u32 	{%r7, %r8, %r9, %r10}, [%rd12];
	shr.u32 	%r11, %r10, 16;
	cvt.u16.u32 	%rs1, %r10;
	shr.u32 	%r12, %r9, 16;
	cvt.u16.u32 	%rs2, %r9;
	shr.u32 	%r13, %r8, 16;
	cvt.u16.u32 	%rs3, %r8;
	shr.u32 	%r14, %r7, 16;
	cvt.u16.u32 	%rs4, %r7;
	shl.b64 	%rd13, %rd2, 4;
	add.s64 	%rd14, %rd10, %rd13;
	ld.global.v4.u32 	{%r15, %r16, %r17, %r18}, [%rd14];
	cvt.u16.u32 	%rs5, %r15;
	shr.u32 	%r19, %r15, 16;
	cvt.u16.u32 	%rs6, %r16;
	shr.u32 	%r20, %r16, 16;
	cvt.u16.u32 	%rs7, %r17;
	shr.u32 	%r21, %r17, 16;
	cvt.u16.u32 	%rs8, %r18;
	shr.u32 	%r22, %r18, 16;
	cvt.u64.u32 	%rd15, %r95;
	shl.b64 	%rd16, %rd1, 3;
	and.b64  	%rd17, %rd16, %rd15;
	setp.eq.s64 	%p5, %rd17, 0;
	setp.le.u16 	%p6, %rs4, %rs5;
	setp.ge.u16 	%p7, %rs4, %rs5;
	selp.u32 	%r23, -1, 0, %p7;
	selp.u32 	%r24, -1, 0, %p6;
	selp.b32 	%r25, %r24, %r23, %p5;
	and.b32  	%r26, %r25, 1;
	setp.eq.b32 	%p8, %r26, 1;
	selp.b32 	%r27, %r7, %r15, %p8;
	selp.b32 	%r28, %r15, %r7, %p8;
	setp.le.u32 	%p9, %r14, %r19;
	setp.ge.u32 	%p10, %r14, %r19;
	selp.u32 	%r29, -1, 0, %p10;
	selp.u32 	%r30, -1, 0, %p9;
	selp.b32 	%r31, %r30, %r29, %p5;
	and.b32  	%r32, %r31, 1;
	setp.eq.b32 	%p11, %r32, 1;
	selp.b32 	%r33, %r14, %r19, %p11;
	selp.b32 	%r34, %r19, %r14, %p11;
	setp.le.u16 	%p12, %rs3, %rs6;
	setp.ge.u16 	%p13, %rs3, %rs6;
	selp.u32 	%r35, -1, 0, %p13;
	selp.u32 	%r36, -1, 0, %p12;
	selp.b32 	%r37, %r36, %r35, %p5;
	and.b32  	%r38, %r37, 1;
	setp.eq.b32 	%p14, %r38, 1;
	selp.b32 	%r39, %r8, %r16, %p14;
	selp.b32 	%r40, %r16, %r8, %p14;
	setp.le.u32 	%p15, %r13, %r20;
	setp.ge.u32 	%p16, %r13, %r20;
	selp.u32 	%r41, -1, 0, %p16;
	selp.u32 	%r42, -1, 0, %p15;
	selp.b32 	%r43, %r42, %r41, %p5;
	and.b32  	%r44, %r43, 1;
	setp.eq.b32 	%p17, %r44, 1;
	selp.b32 	%r45, %r13, %r20, %p17;
	selp.b32 	%r46, %r20, %r13, %p17;
	setp.le.u16 	%p18, %rs2, %rs7;
	setp.ge.u16 	%p19, %rs2, %rs7;
	selp.u32 	%r47, -1, 0, %p19;
	selp.u32 	%r48, -1, 0, %p18;
	selp.b32 	%r49, %r48, %r47, %p5;
	and.b32  	%r50, %r49, 1;
	setp.eq.b32 	%p20, %r50, 1;
	selp.b32 	%r51, %r9, %r17, %p20;
	selp.b32 	%r52, %r17, %r9, %p20;
	setp.le.u32 	%p21, %r12, %r21;
	setp.ge.u32 	%p22, %r12, %r21;
	selp.u32 	%r53, -1, 0, %p22;
	selp.u32 	%r54, -1, 0, %p21;
	selp.b32 	%r55, %r54, %r53, %p5;
	and.b32  	%r56, %r55, 1;
	setp.eq.b32 	%p23, %r56, 1;
	selp.b32 	%r57, %r12, %r21, %p23;
	selp.b32 	%r58, %r21, %r12, %p23;
	setp.le.u16 	%p24, %rs1, %rs8;
	setp.ge.u16 	%p25, %rs1, %rs8;
	selp.u32 	%r59, -1, 0, %p25;
	selp.u32 	%r60, -1, 0, %p24;
	selp.b32 	%r61, %r60, %r59, %p5;
	and.b32  	%r62, %r61, 1;
	setp.eq.b32 	%p26, %r62, 1;
	selp.b32 	%r63, %r10, %r18, %p26;
	selp.b32 	%r64, %r18, %r10, %p26;
	setp.le.u32 	%p27, %r11, %r22;
	setp.ge.u32 	%p28, %r11, %r22;
	selp.u32 	%r65, -1, 0, %p28;
	selp.u32 	%r66, -1, 0, %p27;
	selp.b32 	%r67, %r66, %r65, %p5;
	and.b32  	%r68, %r67, 1;
	setp.eq.b32 	%p29, %r68, 1;
	selp.b32 	%r69, %r11, %r22, %p29;
	selp.b32 	%r70, %r22, %r11, %p29;
	and.b32  	%r71, %r27, 65535;
	shl.b32 	%r72, %r33, 16;
	or.b32  	%r73, %r72, %r71;
	and.b32  	%r74, %r39, 65535;
	shl.b32 	%r75, %r45, 16;
	or.b32  	%r76, %r75, %r74;
	and.b32  	%r77, %r51, 65535;
	shl.b32 	%r78, %r57, 16;
	or.b32  	%r79, %r78, %r77;
	and.b32  	%r80, %r63, 65535;
	shl.b32 	%r81, %r69, 16;
	or.b32  	%r82, %r81, %r80;
	and.b32  	%r83, %r28, 65535;
	shl.b32 	%r84, %r34, 16;
	or.b32  	%r85, %r84, %r83;
	and.b32  	%r86, %r40, 65535;
	shl.b32 	%r87, %r46, 16;
	or.b32  	%r88, %r87, %r86;
	and.b32  	%r89, %r52, 65535;
	shl.b32 	%r90, %r58, 16;
	or.b32  	%r91, %r90, %r89;
	and.b32  	%r92, %r64, 65535;
	shl.b32 	%r93, %r70, 16;
	or.b32  	%r94, %r93, %r92;
	st.global.v4.u32 	[%rd12], {%r73, %r76, %r79, %r82};
	st.global.v4.u32 	[%rd14], {%r85, %r88, %r91, %r94};
$L__BB1_3:
	ret;

}
	// .globl	_Z15bmerge_global_kPtmjj
.visible .entry _Z15bmerge_global_kPtmjj(
	.param .u64 .ptr .align 1 _Z15bmerge_global_kPtmjj_param_0,
	.param .u64 _Z15bmerge_global_kPtmjj_param_1,
	.param .u32 _Z15bmerge_global_kPtmjj_param_2,
	.param .u32 _Z15bmerge_global_kPtmjj_param_3
)
{
	.reg .pred 	%p<8>;
	.reg .b16 	%rs<3>;
	.reg .b32 	%r<6>;
	.reg .b64 	%rd<15>;

	ld.param.u64 	%rd5, [_Z15bmerge_global_kPtmjj_param_0];
	ld.param.u64 	%rd6, [_Z15bmerge_global_kPtmjj_param_1];
	ld.param.u32 	%r1, [_Z15bmerge_global_kPtmjj_param_2];
	ld.param.u32 	%r2, [_Z15bmerge_global_kPtmjj_param_3];
	mov.u32 	%r3, %ctaid.x;
	mov.u32 	%r4, %ntid.x;
	mul.wide.u32 	%rd7, %r3, %r4;
	mov.u32 	%r5, %tid.x;
	cvt.u64.u32 	%rd8, %r5;
	add.s64 	%rd1, %rd7, %rd8;
	setp.ge.u64 	%p1, %rd1, %rd6;
	@%p1 bra 	$L__BB2_7;
	cvt.u64.u32 	%rd9, %r1;
	xor.b64  	%rd2, %rd1, %rd9;
	setp.le.u64 	%p2, %rd2, %rd1;
	setp.ge.u64 	%p3, %rd2, %rd6;
	or.pred  	%p4, %p2, %p3;
	@%p4 bra 	$L__BB2_7;
	cvta.to.global.u64 	%rd10, %rd5;
	cvt.u64.u32 	%rd11, %r2;
	and.b64  	%rd12, %rd1, %rd11;
	setp.ne.s64 	%p5, %rd12, 0;
	shl.b64 	%rd13, %rd1, 1;
	add.s64 	%rd3, %rd10, %rd13;
	ld.global.u16 	%rs1, [%rd3];
	shl.b64 	%rd14, %rd2, 1;
	add.s64 	%rd4, %rd10, %rd14;
	ld.global.u16 	%rs2, [%rd4];
	@%p5 bra 	$L__BB2_5;
	setp.le.u16 	%p7, %rs1, %rs2;
	@%p7 bra 	$L__BB2_7;
	st.global.u16 	[%rd3], %rs2;
	st.global.u16 	[%rd4], %rs1;
	bra.uni 	$L__BB2_7;
$L__BB2_5:
	setp.ge.u16 	%p6, %rs1, %rs2;
	@%p6 bra 	$L__BB2_7;
	st.global.u16 	[%rd3], %rs2;
	st.global.u16 	[%rd4], %rs1;
$L__BB2_7:
	ret;

}
	// .globl	_Z15bmerge_shared_kPtmjjt
.visible .entry _Z15bmerge_shared_kPtmjjt(
	.param .u64 .ptr .align 1 _Z15bmerge_shared_kPtmjjt_param_0,
	.param .u64 _Z15bmerge_shared_kPtmjjt_param_1,
	.param .u32 _Z15bmerge_shared_kPtmjjt_param_2,
	.param .u32 _Z15bmerge_shared_kPtmjjt_param_3,
	.param .u16 _Z15bmerge_shared_kPtmjjt_param_4
)
.maxntid 512
.minnctapersm 2
{
	.reg .pred 	%p<163>;
	.reg .b16 	%rs<70>;
	.reg .b32 	%r<166>;
	.reg .b64 	%rd<11>;

	ld.param.u64 	%rd5, [_Z15bmerge_shared_kPtmjjt_param_0];
	ld.param.u64 	%rd4, [_Z15bmerge_shared_kPtmjjt_param_1];
	ld.param.u32 	%r67, [_Z15bmerge_shared_kPtmjjt_param_2];
	ld.param.u32 	%r68, [_Z15bmerge_shared_kPtmjjt_param_3];
	ld.param.u16 	%rs69, [_Z15bmerge_shared_kPtmjjt_param_4];
	cvta.to.global.u64 	%rd6, %rd5;
	mov.u32 	%r1, %tid.x;
	mov.u32 	%r69, %ctaid.x;
	mul.wide.u32 	%rd7, %r69, 512;
	cvt.u64.u32 	%rd8, %r1;
	or.b64  	%rd1, %rd7, %rd8;
	setp.ge.u64 	%p1, %rd1, %rd4;
	shl.b64 	%rd9, %rd1, 1;
	add.s64 	%rd2, %rd6, %rd9;
	@%p1 bra 	$L__BB3_2;
	ld.global.u16 	%rs69, [%rd2];
$L__BB3_2:
	shl.b32 	%r70, %r1, 1;
	mov.u32 	%r71, shared;
	add.s32 	%r2, %r71, %r70;
	st.shared.u16 	[%r2], %rs69;
	bar.sync 	0;
	setp.eq.s32 	%p2, %r67, 0;
	@%p2 bra 	$L__BB3_227;
	cvt.u64.u32 	%rd10, %r68;
	and.b64  	%rd3, %rd1, %rd10;
	xor.b32  	%r3, %r67, %r1;
	setp.le.u32 	%p3, %r3, %r1;
	@%p3 bra 	$L__BB3_9;
	setp.ne.s64 	%p4, %rd3, 0;
	ld.shared.u16 	%rs3, [%r2];
	shl.b32 	%r72, %r3, 1;
	add.s32 	%r4, %r71, %r72;
	ld.shared.u16 	%rs4, [%r4];
	@%p4 bra 	$L__BB3_7;
	setp.le.u16 	%p6, %rs3, %rs4;
	@%p6 bra 	$L__BB3_9;
	st.shared.u16 	[%r2], %rs4;
	st.shared.u16 	[%r4], %rs3;
	bra.uni 	$L__BB3_9;
$L__BB3_7:
	setp.ge.u16 	%p5, %rs3, %rs4;
	@%p5 bra 	$L__BB3_9;
	st.shared.u16 	[%r2], %rs4;
	st.shared.u16 	[%r4], %rs3;
$L__BB3_9:
	bar.sync 	0;
	setp.eq.s32 	%p7, %r67, 1;
	@%p7 bra 	$L__BB3_227;
	shr.u32 	%r74, %r67, 1;
	xor.b32  	%r5, %r74, %r1;
	setp.le.u32 	%p8, %r5, %r1;
	@%p8 bra 	$L__BB3_16;
	setp.eq.s64 	%p9, %rd3, 0;
	ld.shared.u16 	%rs5, [%r2];
	shl.b32 	%r75, %r5, 1;
	add.s32 	%r6, %r71, %r75;
	ld.shared.u16 	%rs6, [%r6];
	@%p9 bra 	$L__BB3_14;
	setp.ge.u16 	%p10, %rs5, %rs6;
	@%p10 bra 	$L__BB3_16;
	st.shared.u16 	[%r2], %rs6;
	st.shared.u16 	[%r6], %rs5;
	bra.uni 	$L__BB3_16;
$L__BB3_14:
	setp.le.u16 	%p11, %rs5, %rs6;
	@%p11 bra 	$L__BB3_16;
	st.shared.u16 	[%r2], %rs6;
	st.shared.u16 	[%r6], %rs5;
$L__BB3_16:
	bar.sync 	0;
	setp.lt.u32 	%p12, %r67, 4;
	@%p12 bra 	$L__BB3_227;
	shr.u32 	%r77, %r67, 2;
	xor.b32  	%r7, %r77, %r1;
	setp.le.u32 	%p13, %r7, %r1;
	@%p13 bra 	$L__BB3_23;
	setp.eq.s64 	%p14, %rd3, 0;
	ld.shared.u16 	%rs7, [%r2];
	shl.b32 	%r78, %r7, 1;
	add.s32 	%r8, %r71, %r78;
	ld.shared.u16 	%rs8, [%r8];
	@%p14 bra 	$L__BB3_21;
	setp.ge.u16 	%p15, %rs7, %rs8;
	@%p15 bra 	$L__BB3_23;
	st.shared.u16 	[%r2], %rs8;
	st.shared.u16 	[%r8], %rs7;
	bra.uni 	$L__BB3_23;
$L__BB3_21:
	setp.le.u16 	%p16, %rs7, %rs8;
	@%p16 bra 	$L__BB3_23;
	st.shared.u16 	[%r2], %rs8;
	st.shared.u16 	[%r8], %rs7;
$L__BB3_23:
	bar.sync 	0;
	setp.lt.u32 	%p17, %r67, 8;
	@%p17 bra 	$L__BB3_227;
	shr.u32 	%r80, %r67, 3;
	xor.b32  	%r9, %r80, %r1;
	setp.le.u32 	%p18, %r9, %r1;
	@%p18 bra 	$L__BB3_30;
	setp.eq.s64 	%p19, %rd3, 0;
	ld.shared.u16 	%rs9, [%r2];
	shl.b32 	%r81, %r9, 1;
	add.s32 	%r10, %r71, %r81;
	ld.shared.u16 	%rs10, [%r10];
	@%p19 bra 	$L__BB3_28;
	setp.ge.u16 	%p20, %rs9, %rs10;
	@%p20 bra 	$L__BB3_30;
	st.shared.u16 	[%r2], %rs10;
	st.shared.u16 	[%r10], %rs9;
	bra.uni 	$L__BB3_30;
$L__BB3_28:
	setp.le.u16 	%p21, %rs9, %rs10;
	@%p21 bra 	$L__BB3_30;
	st.shared.u16 	[%r2], %rs10;
	st.shared.u16 	[%r10], %rs9;
$L__BB3_30:
	bar.sync 	0;
	setp.lt.u32 	%p22, %r67, 16;
	@%p22 bra 	$L__BB3_227;
	shr.u32 	%r83, %r67, 4;
	xor.b32  	%r11, %r83, %r1;
	setp.le.u32 	%p23, %r11, %r1;
	@%p23 bra 	$L__BB3_37;
	setp.eq.s64 	%p24, %rd3, 0;
	ld.shared.u16 	%rs11, [%r2];
	shl.b32 	%r84, %r11, 1;
	add.s32 	%r12, %r71, %r84;
	ld.shared.u16 	%rs12, [%r12];
	@%p24 bra 	$L__BB3_35;
	setp.ge.u16 	%p25, %rs11, %rs12;
	@%p25 bra 	$L__BB3_37;
	st.shared.u16 	[%r2], %rs12;
	st.shared.u16 	[%r12], %rs11;
	bra.uni 	$L__BB3_37;
$L__BB3_35:
	setp.le.u16 	%p26, %rs11, %rs12;
	@%p26 bra 	$L__BB3_37;
	st.shared.u16 	[%r2], %rs12;
	st.shared.u16 	[%r12], %rs11;
$L__BB3_37:
	bar.sync 	0;
	setp.lt.u32 	%p27, %r67, 32;
	@%p27 bra 	$L__BB3_227;
	shr.u32 	%r86, %r67, 5;
	xor.b32  	%r13, %r86, %r1;
	setp.le.u32 	%p28, %r13, %r1;
	@%p28 bra 	$L__BB3_44;
	setp.eq.s64 	%p29, %rd3, 0;
	ld.shared.u16 	%rs13, [%r2];
	shl.b32 	%r87, %r13, 1;
	add.s32 	%r14, %r71, %r87;
	ld.shared.u16 	%rs14, [%r14];
	@%p29 bra 	$L__BB3_42;
	setp.ge.u16 	%p30, %rs13, %rs14;
	@%p30 bra 	$L__BB3_44;
	st.shared.u16 	[%r2], %rs14;
	st.shared.u16 	[%r14], %rs13;
	bra.uni 	$L__BB3_44;
$L__BB3_42:
	setp.le.u16 	%p31, %rs13, %rs14;
	@%p31 bra 	$L__BB3_44;
	st.shared.u16 	[%r2], %rs14;
	st.shared.u16 	[%r14], %rs13;
$L__BB3_44:
	bar.sync 	0;
	setp.lt.u32 	%p32, %r67, 64;
	@%p32 bra 	$L__BB3_227;
	shr.u32 	%r89, %r67, 6;
	xor.b32  	%r15, %r89, %r1;
	setp.le.u32 	%p33, %r15, %r1;
	@%p33 bra 	$L__BB3_51;
	setp.eq.s64 	%p34, %rd3, 0;
	ld.shared.u16 	%rs15, [%r2];
	shl.b32 	%r90, %r15, 1;
	add.s32 	%r16, %r71, %r90;
	ld.shared.u16 	%rs16, [%r16];
	@%p34 bra 	$L__BB3_49;
	setp.ge.u16 	%p35, %rs15, %rs16;
	@%p35 bra 	$L__BB3_51;
	st.shared.u16 	[%r2], %rs16;
	st.shared.u16 	[%r16], %rs15;
	bra.uni 	$L__BB3_51;
$L__BB3_49:
	setp.le.u16 	%p36, %rs15, %rs16;
	@%p36 bra 	$L__BB3_51;
	st.shared.u16 	[%r2], %rs16;
	st.shared.u16 	[%r16], %rs15;
$L__BB3_51:
	bar.sync 	0;
	setp.lt.u32 	%p37, %r67, 128;
	@%p37 bra 	$L__BB3_227;
	shr.u32 	%r92, %r67, 7;
	xor.b32  	%r17, %r92, %r1;
	setp.le.u32 	%p38, %r17, %r1;
	@%p38 bra 	$L__BB3_58;
	setp.eq.s64 	%p39, %rd3, 0;
	ld.shared.u16 	%rs17, [%r2];
	shl.b32 	%r93, %r17, 1;
	add.s32 	%r18, %r71, %r93;
	ld.shared.u16 	%rs18, [%r18];
	@%p39 bra 	$L__BB3_56;
	setp.ge.u16 	%p40, %rs17, %rs18;
	@%p40 bra 	$L__BB3_58;
	st.shared.u16 	[%r2], %rs18;
	st.shared.u16 	[%r18], %rs17;
	bra.uni 	$L__BB3_58;
$L__BB3_56:
	setp.le.u16 	%p41, %rs17, %rs18;
	@%p41 bra 	$L__BB3_58;
	st.shared.u16 	[%r2], %rs18;
	st.shared.u16 	[%r18], %rs17;
$L__BB3_58:
	bar.sync 	0;
	setp.lt.u32 	%p42, %r67, 256;
	@%p42 bra 	$L__BB3_227;
	shr.u32 	%r95, %r67, 8;
	xor.b32  	%r19, %r95, %r1;
	setp.le.u32 	%p43, %r19, %r1;
	@%p43 bra 	$L__BB3_65;
	setp.eq.s64 	%p44, %rd3, 0;
	ld.shared.u16 	%rs19, [%r2];
	shl.b32 	%r96, %r19, 1;
	add.s32 	%r20, %r71, %r96;
	ld.shared.u16 	%rs20, [%r20];
	@%p44 bra 	$L__BB3_63;
	setp.ge.u16 	%p45, %rs19, %rs20;
	@%p45 bra 	$L__BB3_65;
	st.shared.u16 	[%r2], %rs20;
	st.shared.u16 	[%r20], %rs19;
	bra.uni 	$L__BB3_65;
$L__BB3_63:
	setp.le.u16 	%p46, %rs19, %rs20;
	@%p46 bra 	$L__BB3_65;
	st.shared.u16 	[%r2], %rs20;
	st.shared.u16 	[%r20], %rs19;
$L__BB3_65:
	bar.sync 	0;
	setp.lt.u32 	%p47, %r67, 512;
	@%p47 bra 	$L__BB3_227;
	shr.u32 	%r98, %r67, 9;
	xor.b32  	%r21, %r98, %r1;
	setp.le.u32 	%p48, %r21, %r1;
	@%p48 bra 	$L__BB3_72;
	setp.eq.s64 	%p49, %rd3, 0;
	ld.shared.u16 	%rs21, [%r2];
	shl.b32 	%r99, %r21, 1;
	add.s32 	%r22, %r71, %r99;
	ld.shared.u16 	%rs22, [%r22];
	@%p49 bra 	$L__BB3_70;
	setp.ge.u16 	%p50, %rs21, %rs22;
	@%p50 bra 	$L__BB3_72;
	st.shared.u16 	[%r2], %rs22;
	st.shared.u16 	[%r22], %rs21;
	bra.uni 	$L__BB3_72;
$L__BB3_70:
	setp.le.u16 	%p51, %rs21, %rs22;
	@%p51 bra 	$L__BB3_72;
	st.shared.u16 	[%r2], %rs22;
	st.shared.u16 	[%r22], %rs21;
$L__BB3_72:
	bar.sync 	0;
	setp.lt.u32 	%p52, %r67, 1024;
	@%p52 bra 	$L__BB3_227;
	shr.u32 	%r101, %r67, 10;
	xor.b32  	%r23, %r101, %r1;
	setp.le.u32 	%p53, %r23, %r1;
	@%p53 bra 	$L__BB3_79;
	setp.eq.s64 	%p54, %rd3, 0;
	ld.shared.u16 	%rs23, [%r2];
	shl.b32 	%r102, %r23, 1;
	add.s32 	%r24, %r71, %r102;
	ld.shared.u16 	%rs24, [%r24];
	@%p54 bra 	$L__BB3_77;
	setp.ge.u16 	%p55, %rs23, %rs24;
	@%p55 bra 	$L__BB3_79;
	st.shared.u16 	[%r2], %rs24;
	st.shared.u16 	[%r24], %rs23;
	bra.uni 	$L__BB3_79;
$L__BB3_77:
	setp.le.u16 	%p56, %rs23, %rs24;
	@%p56 bra 	$L__BB3_79;
	st.shared.u16 	[%r2], %rs24;
	st.shared.u16 	[%r24], %rs23;
$L__BB3_79:
	bar.sync 	0;
	setp.lt.u32 	%p57, %r67, 2048;
	@%p57 bra 	$L__BB3_227;
	shr.u32 	%r104, %r67, 11;
	xor.b32  	%r25, %r104, %r1;
	setp.le.u32 	%p58, %r25, %r1;
	@%p58 bra 	$L__BB3_86;
	setp.eq.s64 	%p59, %rd3, 0;
	ld.shared.u16 	%rs25, [%r2];
	shl.b32 	%r105, %r25, 1;
	add.s32 	%r26, %r71, %r105;
	ld.shared.u16 	%rs26, [%r26];
	@%p59 bra 	$L__BB3_84;
	setp.ge.u16 	%p60, %rs25, %rs26;
	@%p60 bra 	$L__BB3_86;
	st.shared.u16 	[%r2], %rs26;
	st.shared.u16 	[%r26], %rs25;
	bra.uni 	$L__BB3_86;
$L__BB3_84:
	setp.le.u16 	%p61, %rs25, %rs26;
	@%p61 bra 	$L__BB3_86;
	st.shared.u16 	[%r2], %rs26;
	st.shared.u16 	[%r26], %rs25;
$L__BB3_86:
	bar.sync 	0;
	setp.lt.u32 	%p62, %r67, 4096;
	@%p62 bra 	$L__BB3_227;
	shr.u32 	%r107, %r67, 12;
	xor.b32  	%r27, %r107, %r1;
	setp.le.u32 	%p63, %r27, %r1;
	@%p63 bra 	$L__BB3_93;
	setp.eq.s64 	%p64, %rd3, 0;
	ld.shared.u16 	%rs27, [%r2];
	shl.b32 	%r108, %r27, 1;
	add.s32 	%r28, %r71, %r108;
	ld.shared.u16 	%rs28, [%r28];
	@%p64 bra 	$L__BB3_91;
	setp.ge.u16 	%p65, %rs27, %rs28;
	@%p65 bra 	$L__BB3_93;
	st.shared.u16 	[%r2], %rs28;
	st.shared.u16 	[%r28], %rs27;
	bra.uni 	$L__BB3_93;
$L__BB3_91:
	setp.le.u16 	%p66, %rs27, %rs28;
	@%p66 bra 	$L__BB3_93;
	st.shared.u16 	[%r2], %rs28;
	st.shared.u16 	[%r28], %rs27;
$L__BB3_93:
	bar.sync 	0;
	setp.lt.u32 	%p67, %r67, 8192;
	@%p67 bra 	$L__BB3_227;
	shr.u32 	%r110, %r67, 13;
	xor.b32  	%r29, %r110, %r1;
	setp.le.u32 	%p68, %r29, %r1;
	@%p68 bra 	$L__BB3_100;
	setp.eq.s64 	%p69, %rd3, 0;
	ld.shared.u16 	%rs29, [%r2];
	shl.b32 	%r111, %r29, 1;
	add.s32 	%r30, %r71, %r111;
	ld.shared.u16 	%rs30, [%r30];
	@%p69 bra 	$L__BB3_98;
	setp.ge.u16 	%p70, %rs29, %rs30;
	@%p70 bra 	$L__BB3_100;
	st.shared.u16 	[%r2], %rs30;
	st.shared.u16 	[%r30], %rs29;
	bra.uni 	$L__BB3_100;
$L__BB3_98:
	setp.le.u16 	%p71, %rs29, %rs30;
	@%p71 bra 	$L__BB3_100;
	st.shared.u16 	[%r2], %rs30;
	st.shared.u16 	[%r30], %rs29;
$L__BB3_100:
	bar.sync 	0;
	setp.lt.u32 	%p72, %r67, 16384;
	@%p72 bra 	$L__BB3_227;
	shr.u32 	%r113, %r67, 14;
	xor.b32  	%r31, %r113, %r1;
	setp.le.u32 	%p73, %r31, %r1;
	@%p73 bra 	$L__BB3_107;
	setp.eq.s64 	%p74, %rd3, 0;
	ld.shared.u16 	%rs31, [%r2];
	shl.b32 	%r114, %r31, 1;
	add.s32 	%r32, %r71, %r114;
	ld.shared.u16 	%rs32, [%r32];
	@%p74 bra 	$L__BB3_105;
	setp.ge.u16 	%p75, %rs31, %rs32;
	@%p75 bra 	$L__BB3_107;
	st.shared.u16 	[%r2], %rs32;
	st.shared.u16 	[%r32], %rs31;
	bra.uni 	$L__BB3_107;
$L__BB3_105:
	setp.le.u16 	%p76, %rs31, %rs32;
	@%p76 bra 	$L__BB3_107;
	st.shared.u16 	[%r2], %rs32;
	st.shared.u16 	[%r32], %rs31;
$L__BB3_107:
	bar.sync 	0;
	setp.lt.u32 	%p77, %r67, 32768;
	@%p77 bra 	$L__BB3_227;
	shr.u32 	%r116, %r67, 15;
	xor.b32  	%r33, %r116, %r1;
	setp.le.u32 	%p78, %r33, %r1;
	@%p78 bra 	$L__BB3_114;
	setp.eq.s64 	%p79, %rd3, 0;
	ld.shared.u16 	%rs33, [%r2];
	shl.b32 	%r117, %r33, 1;
	add.s32 	%r34, %r71, %r117;
	ld.shared.u16 	%rs34, [%r34];
	@%p79 bra 	$L__BB3_112;
	setp.ge.u16 	%p80, %rs33, %rs34;
	@%p80 bra 	$L__BB3_114;
	st.shared.u16 	[%r2], %rs34;
	st.shared.u16 	[%r34], %rs33;
	bra.uni 	$L__BB3_114;
$L__BB3_112:
	setp.le.u16 	%p81, %rs33, %rs34;
	@%p81 bra 	$L__BB3_114;
	st.shared.u16 	[%r2], %rs34;
	st.shared.u16 	[%r34], %rs33;
$L__BB3_114:
	bar.sync 	0;
	setp.lt.u32 	%p82, %r67, 65536;
	@%p82 bra 	$L__BB3_227;
	shr.u32 	%r119, %r67, 16;
	xor.b32  	%r35, %r119, %r1;
	setp.le.u32 	%p83, %r35, %r1;
	@%p83 bra 	$L__BB3_121;
	setp.eq.s64 	%p84, %rd3, 0;
	ld.shared.u16 	%rs35, [%r2];
	shl.b32 	%r120, %r35, 1;
	add.s32 	%r36, %r71, %r120;
	ld.shared.u16 	%rs36, [%r36];
	@%p84 bra 	$L__BB3_119;
	setp.ge.u16 	%p85, %rs35, %rs36;
	@%p85 bra 	$L__BB3_121;
	st.shared.u16 	[%r2], %rs36;
	st.shared.u16 	[%r36], %rs35;
	bra.uni 	$L__BB3_121;
$L__BB3_119:
	setp.le.u16 	%p86, %rs35, %rs36;
	@%p86 bra 	$L__BB3_121;
	st.shared.u16 	[%r2], %rs36;
	st.shared.u16 	[%r36], %rs35;
$L__BB3_121:
	bar.sync 	0;
	setp.lt.u32 	%p87, %r67, 131072;
	@%p87 bra 	$L__BB3_227;
	shr.u32 	%r122, %r67, 17;
	xor.b32  	%r37, %r122, %r1;
	setp.le.u32 	%p88, %r37, %r1;
	@%p88 bra 	$L__BB3_128;
	setp.eq.s64 	%p89, %rd3, 0;
	ld.shared.u16 	%rs37, [%r2];
	shl.b32 	%r123, %r37, 1;
	add.s32 	%r38, %r71, %r123;
	ld.shared.u16 	%rs38, [%r38];
	@%p89 bra 	$L__BB3_126;
	setp.ge.u16 	%p90, %rs37, %rs38;
	@%p90 bra 	$L__BB3_128;
	st.shared.u16 	[%r2], %rs38;
	st.shared.u16 	[%r38], %rs37;
	bra.uni 	$L__BB3_128;
$L__BB3_126:
	setp.le.u16 	%p91, %rs37, %rs38;
	@%p91 bra 	$L__BB3_128;
	st.shared.u16 	[%r2], %rs38;
	st.shared.u16 	[%r38], %rs37;
$L__BB3_128:
	bar.sync 	0;
	setp.lt.u32 	%p92, %r67, 262144;
	@%p92 bra 	$L__BB3_227;
	shr.u32 	%r125, %r67, 18;
	xor.b32  	%r39, %r125, %r1;
	setp.le.u32 	%p93, %r39, %r1;
	@%p93 bra 	$L__BB3_135;
	setp.eq.s64 	%p94, %rd3, 0;
	ld.shared.u16 	%rs39, [%r2];
	shl.b32 	%r126, %r39, 1;
	add.s32 	%r40, %r71, %r126;
	ld.shared.u16 	%rs40, [%r40];
	@%p94 bra 	$L__BB3_133;
	setp.ge.u16 	%p95, %rs39, %rs40;
	@%p95 bra 	$L__BB3_135;
	st.shared.u16 	[%r2], %rs40;
	st.shared.u16 	[%r40], %rs39;
	bra.uni 	$L__BB3_135;
$L__BB3_133:
	setp.le.u16 	%p96, %rs39, %rs40;
	@%p96 bra 	$L__BB3_135;
	st.shared.u16 	[%r2], %rs40;
	st.shared.u16 	[%r40], %rs39;
$L__BB3_135:
	bar.sync 	0;
	setp.lt.u32 	%p97, %r67, 524288;
	@%p97 bra 	$L__BB3_227;
	shr.u32 	%r128, %r67, 19;
	xor.b32  	%r41, %r128, %r1;
	setp.le.u32 	%p98, %r41, %r1;
	@%p98 bra 	$L__BB3_142;
	setp.eq.s64 	%p99, %rd3, 0;
	ld.shared.u16 	%rs41, [%r2];
	shl.b32 	%r129, %r41, 1;
	add.s32 	%r42, %r71, %r129;
	ld.shared.u16 	%rs42, [%r42];
	@%p99 bra 	$L__BB3_140;
	setp.ge.u16 	%p100, %rs41, %rs42;
	@%p100 bra 	$L__BB3_142;
	st.shared.u16 	[%r2], %rs42;
	st.shared.u16 	[%r42], %rs41;
	bra.uni 	$L__BB3_142;
$L__BB3_140:
	setp.le.u16 	%p101, %rs41, %rs42;
	@%p101 bra 	$L__BB3_142;
	st.shared.u16 	[%r2], %rs42;
	st.shared.u16 	[%r42], %rs41;
$L__BB3_142:
	bar.sync 	0;
	setp.lt.u32 	%p102, %r67, 1048576;
	@%p102 bra 	$L__BB3_227;
	shr.u32 	%r131, %r67, 20;
	xor.b32  	%r43, %r131, %r1;
	setp.le.u32 	%p103, %r43, %r1;
	@%p103 bra 	$L__BB3_149;
	setp.eq.s64 	%p104, %rd3, 0;
	ld.shared.u16 	%rs43, [%r2];
	shl.b32 	%r132, %r43, 1;
	add.s32 	%r44, %r71, %r132;
	ld.shared.u16 	%rs44, [%r44];
	@%p104 bra 	$L__BB3_147;
	setp.ge.u16 	%p105, %rs43, %rs44;
	@%p105 bra 	$L__BB3_149;
	st.shared.u16 	[%r2], %rs44;
	st.shared.u16 	[%r44], %rs43;
	bra.uni 	$L__BB3_149;
$L__BB3_147:
	setp.le.u16 	%p106, %rs43, %rs44;
	@%p106 bra 	$L__BB3_149;
	st.shared.u16 	[%r2], %rs44;
	st.shared.u16 	[%r44], %rs43;
$L__BB3_149:
	bar.sync 	0;
	setp.lt.u32 	%p107, %r67, 2097152;
	@%p107 bra 	$L__BB3_227;
	shr.u32 	%r134, %r67, 21;
	xor.b32  	%r45, %r134, %r1;
	setp.le.u32 	%p108, %r45, %r1;
	@%p108 bra 	$L__BB3_156;
	setp.eq.s64 	%p109, %rd3, 0;
	ld.shared.u16 	%rs45, [%r2];
	shl.b32 	%r135, %r45, 1;
	add.s32 	%r46, %r71, %r135;
	ld.shared.u16 	%rs46, [%r46];
	@%p109 bra 	$L__BB3_154;
	setp.ge.u16 	%p110, %rs45, %rs46;
	@%p110 bra 	$L__BB3_156;
	st.shared.u16 	[%r2], %rs46;
	st.shared.u16 	[%r46], %rs45;
	bra.uni 	$L__BB3_156;
$L__BB3_154:
	setp.le.u16 	%p111, %rs45, %rs46;
	@%p111 bra 	$L__BB3_156;
	st.shared.u16 	[%r2], %rs46;
	st.shared.u16 	[%r46], %rs45;
$L__BB3_156:
	bar.sync 	0;
	setp.lt.u32 	%p112, %r67, 4194304;
	@%p112 bra 	$L__BB3_227;
	shr.u32 	%r137, %r67, 22;
	xor.b32  	%r47, %r137, %r1;
	setp.le.u32 	%p113, %r47, %r1;
	@%p113 bra 	$L__BB3_163;
	setp.eq.s64 	%p114, %rd3, 0;
	ld.shared.u16 	%rs47, [%r2];
	shl.b32 	%r138, %r47, 1;
	add.s32 	%r48, %r71, %r138;
	ld.shared.u16 	%rs48, [%r48];
	@%p114 bra 	$L__BB3_161;
	setp.ge.u16 	%p115, %rs47, %rs48;
	@%p115 bra 	$L__BB3_163;
	st.shared.u16 	[%r2], %rs48;
	st.shared.u16 	[%r48], %rs47;
	bra.uni 	$L__BB3_163;
$L__BB3_161:
	setp.le.u16 	%p116, %rs47, %rs48;
	@%p116 bra 	$L__BB3_163;
	st.shared.u16 	[%r2], %rs48;
	st.shared.u16 	[%r48], %rs47;
$L__BB3_163:
	bar.sync 	0;
	setp.lt.u32 	%p117, %r67, 8388608;
	@%p117 bra 	$L__BB3_227;
	shr.u32 	%r140, %r67, 23;
	xor.b32  	%r49, %r140, %r1;
	setp.le.u32 	%p118, %r49, %r1;
	@%p118 bra 	$L__BB3_170;
	setp.eq.s64 	%p119, %rd3, 0;
	ld.shared.u16 	%rs49, [%r2];
	shl.b32 	%r141, %r49, 1;
	add.s32 	%r50, %r71, %r141;
	ld.shared.u16 	%rs50, [%r50];
	@%p119 bra 	$L__BB3_168;
	setp.ge.u16 	%p120, %rs49, %rs50;
	@%p120 bra 	$L__BB3_170;
	st.shared.u16 	[%r2], %rs50;
	st.shared.u16 	[%r50], %rs49;
	bra.uni 	$L__BB3_170;
$L__BB3_168:
	setp.le.u16 	%p121, %rs49, %rs50;
	@%p121 bra 	$L__BB3_170;
	st.shared.u16 	[%r2], %rs50;
	st.shared.u16 	[%r50], %rs49;
$L__BB3_170:
	bar.sync 	0;
	setp.lt.u32 	%p122, %r67, 16777216;
	@%p122 bra 	$L__BB3_227;
	shr.u32 	%r143, %r67, 24;
	xor.b32  	%r51, %r143, %r1;
	setp.le.u32 	%p123, %r51, %r1;
	@%p123 bra 	$L__BB3_177;
	setp.eq.s64 	%p124, %rd3, 0;
	ld.shared.u16 	%rs51, [%r2];
	shl.b32 	%r144, %r51, 1;
	add.s32 	%r52, %r71, %r144;
	ld.shared.u16 	%rs52, [%r52];
	@%p124 bra 	$L__BB3_175;
	setp.ge.u16 	%p125, %rs51, %rs52;
	@%p125 bra 	$L__BB3_177;
	st.shared.u16 	[%r2], %rs52;
	st.shared.u16 	[%r52], %rs51;
	bra.uni 	$L__BB3_177;
$L__BB3_175:
	setp.le.u16 	%p126, %rs51, %rs52;
	@%p126 bra 	$L__BB3_177;
	st.shared.u16 	[%r2], %rs52;
	st.shared.u16 	[%r52], %rs51;
$L__BB3_177:
	bar.sync 	0;
	setp.lt.u32 	%p127, %r67, 33554432;
	@%p127 bra 	$L__BB3_227;
	shr.u32 	%r146, %r67, 25;
	xor.b32  	%r53, %r146, %r1;
	setp.le.u32 	%p128, %r53, %r1;
	@%p128 bra 	$L__BB3_184;
	setp.eq.s64 	%p129, %rd3, 0;
	ld.shared.u16 	%rs53, [%r2];
	shl.b32 	%r147, %r53, 1;
	add.s32 	%r54, %r71, %r147;
	ld.shared.u16 	%rs54, [%r54];
	@%p129 bra 	$L__BB3_182;
	setp.ge.u16 	%p130, %rs53, %rs54;
	@%p130 bra 	$L__BB3_184;
	st.shared.u16 	[%r2], %rs54;
	st.shared.u16 	[%r54], %rs53;
	bra.uni 	$L__BB3_184;
$L__BB3_182:
	setp.le.u16 	%p131, %rs53, %rs54;
	@%p131 bra 	$L__BB3_184;
	st.shared.u16 	[%r2], %rs54;
	st.shared.u16 	[%r54], %rs53;
$L__BB3_184:
	bar.sync 	0;
	setp.lt.u32 	%p132, %r67, 67108864;
	@%p132 bra 	$L__BB3_227;
	shr.u32 	%r149, %r67, 26;
	xor.b32  	%r55, %r149, %r1;
	setp.le.u32 	%p133, %r55, %r1;
	@%p133 bra 	$L__BB3_191;
	setp.eq.s64 	%p134, %rd3, 0;
	ld.shared.u16 	%rs55, [%r2];
	shl.b32 	%r150, %r55, 1;
	add.s32 	%r56, %r71, %r150;
	ld.shared.u16 	%rs56, [%r56];
	@%p134 bra 	$L__BB3_189;
	setp.ge.u16 	%p135, %rs55, %rs56;
	@%p135 bra 	$L__BB3_191;
	st.shared.u16 	[%r2], %rs56;
	st.shared.u16 	[%r56], %rs55;
	bra.uni 	$L__BB3_191;
$L__BB3_189:
	setp.le.u16 	%p136, %rs55, %rs56;
	@%p136 bra 	$L__BB3_191;
	st.shared.u16 	[%r2], %rs56;
	st.shared.u16 	[%r56], %rs55;
$L__BB3_191:
	bar.sync 	0;
	setp.lt.u32 	%p137, %r67, 134217728;
	@%p137 bra 	$L__BB3_227;
	shr.u32 	%r152, %r67, 27;
	xor.b32  	%r57, %r152, %r1;
	setp.le.u32 	%p138, %r57, %r1;
	@%p138 bra 	$L__BB3_198;
	setp.eq.s64 	%p139, %rd3, 0;
	ld.shared.u16 	%rs57, [%r2];
	shl.b32 	%r153, %r57, 1;
	add.s32 	%r58, %r71, %r153;
	ld.shared.u16 	%rs58, [%r58];
	@%p139 bra 	$L__BB3_196;
	setp.ge.u16 	%p140, %rs57, %rs58;
	@%p140 bra 	$L__BB3_198;
	st.shared.u16 	[%r2], %rs58;
	st.shared.u16 	[%r58], %rs57;
	bra.uni 	$L__BB3_198;
$L__BB3_196:
	setp.le.u16 	%p141, %rs57, %rs58;
	@%p141 bra 	$L__BB3_198;
	st.shared.u16 	[%r2], %rs58;
	st.shared.u16 	[%r58], %rs57;
$L__BB3_198:
	bar.sync 	0;
	setp.lt.u32 	%p142, %r67, 268435456;
	@%p142 bra 	$L__BB3_227;
	shr.u32 	%r155, %r67, 28;
	xor.b32  	%r59, %r155, %r1;
	setp.le.u32 	%p143, %r59, %r1;
	@%p143 bra 	$L__BB3_205;
	setp.eq.s64 	%p144, %rd3, 0;
	ld.shared.u16 	%rs59, [%r2];
	shl.b32 	%r156, %r59, 1;
	add.s32 	%r60, %r71, %r156;
	ld.shared.u16 	%rs60, [%r60];
	@%p144 bra 	$L__BB3_203;
	setp.ge.u16 	%p145, %rs59, %rs60;
	@%p145 bra 	$L__BB3_205;
	st.shared.u16 	[%r2], %rs60;
	st.shared.u16 	[%r60], %rs59;
	bra.uni 	$L__BB3_205;
$L__BB3_203:
	setp.le.u16 	%p146, %rs59, %rs60;
	@%p146 bra 	$L__BB3_205;
	st.shared.u16 	[%r2], %rs60;
	st.shared.u16 	[%r60], %rs59;
$L__BB3_205:
	bar.sync 	0;
	setp.lt.u32 	%p147, %r67, 536870912;
	@%p147 bra 	$L__BB3_227;
	shr.u32 	%r158, %r67, 29;
	xor.b32  	%r61, %r158, %r1;
	setp.le.u32 	%p148, %r61, %r1;
	@%p148 bra 	$L__BB3_212;
	setp.eq.s64 	%p149, %rd3, 0;
	ld.shared.u16 	%rs61, [%r2];
	shl.b32 	%r159, %r61, 1;
	add.s32 	%r62, %r71, %r159;
	ld.shared.u16 	%rs62, [%r62];
	@%p149 bra 	$L__BB3_210;
	setp.ge.u16 	%p150, %rs61, %rs62;
	@%p150 bra 	$L__BB3_212;
	st.shared.u16 	[%r2], %rs62;
	st.shared.u16 	[%r62], %rs61;
	bra.uni 	$L__BB3_212;
$L__BB3_210:
	setp.le.u16 	%p151, %rs61, %rs62;
	@%p151 bra 	$L__BB3_212;
	st.shared.u16 	[%r2], %rs62;
	st.shared.u16 	[%r62], %rs61;
$L__BB3_212:
	bar.sync 	0;
	setp.lt.u32 	%p152, %r67, 1073741824;
	@%p152 bra 	$L__BB3_227;
	shr.u32 	%r161, %r67, 30;
	xor.b32  	%r63, %r161, %r1;
	setp.le.u32 	%p153, %r63, %r1;
	@%p153 bra 	$L__BB3_219;
	setp.eq.s64 	%p154, %rd3, 0;
	ld.shared.u16 	%rs63, [%r2];
	shl.b32 	%r162, %r63, 1;
	add.s32 	%r64, %r71, %r162;
	ld.shared.u16 	%rs64, [%r64];
	@%p154 bra 	$L__BB3_217;
	setp.ge.u16 	%p155, %rs63, %rs64;
	@%p155 bra 	$L__BB3_219;
	st.shared.u16 	[%r2], %rs64;
	st.shared.u16 	[%r64], %rs63;
	bra.uni 	$L__BB3_219;
$L__BB3_217:
	setp.le.u16 	%p156, %rs63, %rs64;
	@%p156 bra 	$L__BB3_219;
	st.shared.u16 	[%r2], %rs64;
	st.shared.u16 	[%r64], %rs63;
$L__BB3_219:
	bar.sync 	0;
	setp.gt.s32 	%p157, %r67, -1;
	@%p157 bra 	$L__BB3_227;
	xor.b32  	%r65, %r1, 1;
	setp.le.u32 	%p158, %r65, %r1;
	@%p158 bra 	$L__BB3_226;
	setp.eq.s64 	%p159, %rd3, 0;
	ld.shared.u16 	%rs65, [%r2];
	shl.b32 	%r164, %r65, 1;
	add.s32 	%r66, %r71, %r164;
	ld.shared.u16 	%rs66, [%r66];
	@%p159 bra 	$L__BB3_224;
	setp.ge.u16 	%p160, %rs65, %rs66;
	@%p160 bra 	$L__BB3_226;
	st.shared.u16 	[%r2], %rs66;
	st.shared.u16 	[%r66], %rs65;
	bra.uni 	$L__BB3_226;
$L__BB3_224:
	setp.le.u16 	%p161, %rs65, %rs66;
	@%p161 bra 	$L__BB3_226;
	st.shared.u16 	[%r2], %rs66;
	st.shared.u16 	[%r66], %rs65;
$L__BB3_226:
	bar.sync 	0;
$L__BB3_227:
	setp.ge.u64 	%p162, %rd1, %rd4;
	@%p162 bra 	$L__BB3_229;
	ld.shared.u16 	%rs68, [%r2];
	st.global.u16 	[%rd2], %rs68;
$L__BB3_229:
	ret;

}
	// .globl	_Z14bmerge_first_kPtmt
.visible .entry _Z14bmerge_first_kPtmt(
	.param .u64 .ptr .align 1 _Z14bmerge_first_kPtmt_param_0,
	.param .u64 _Z14bmerge_first_kPtmt_param_1,
	.param .u16 _Z14bmerge_first_kPtmt_param_2
)
.maxntid 512
.minnctapersm 2
{
	.reg .pred 	%p<80>;
	.reg .b16 	%rs<48>;
	.reg .b32 	%r<83>;
	.reg .b64 	%rd<12>;

	ld.param.u64 	%rd7, [_Z14bmerge_first_kPtmt_param_0];
	ld.param.u64 	%rd6, [_Z14bmerge_first_kPtmt_param_1];
	ld.param.u16 	%rs47, [_Z14bmerge_first_kPtmt_param_2];
	cvta.to.global.u64 	%rd8, %rd7;
	mov.u32 	%r1, %tid.x;
	mov.u32 	%r41, %ctaid.x;
	mul.wide.u32 	%rd9, %r41, 1024;
	cvt.u64.u32 	%rd10, %r1;
	or.b64  	%rd1, %rd9, %rd10;
	setp.ge.u64 	%p1, %rd1, %rd6;
	shl.b64 	%rd11, %rd1, 1;
	add.s64 	%rd2, %rd8, %rd11;
	mov.u16 	%rs46, %rs47;
	@%p1 bra 	$L__BB4_2;
	ld.global.u16 	%rs46, [%rd2];
$L__BB4_2:
	shl.b32 	%r42, %r1, 1;
	mov.u32 	%r43, shared;
	add.s32 	%r2, %r43, %r42;
	st.shared.u16 	[%r2], %rs46;
	or.b32  	%r3, %r1, 512;
	add.s64 	%rd3, %rd1, 512;
	setp.ge.u64 	%p2, %rd3, %rd6;
	@%p2 bra 	$L__BB4_4;
	ld.global.u16 	%rs47, [%rd2+1024];
$L__BB4_4:
	st.shared.u16 	[%r2+1024], %rs47;
	bar.sync 	0;
	and.b64  	%rd4, %rd1, 1024;
	setp.ne.s64 	%p3, %rd4, 0;
	and.b64  	%rd5, %rd3, 1024;
	ld.shared.u16 	%rs5, [%r2];
	add.s32 	%r4, %r2, 1024;
	ld.shared.u16 	%rs6, [%r2+1024];
	@%p3 bra 	$L__BB4_7;
	setp.le.u16 	%p5, %rs5, %rs6;
	@%p5 bra 	$L__BB4_9;
	st.shared.u16 	[%r2], %rs6;
	st.shared.u16 	[%r4], %rs5;
	bra.uni 	$L__BB4_9;
$L__BB4_7:
	setp.ge.u16 	%p4, %rs5, %rs6;
	@%p4 bra 	$L__BB4_9;
	st.shared.u16 	[%r2], %rs6;
	st.shared.u16 	[%r4], %rs5;
$L__BB4_9:
	bar.sync 	0;
	xor.b32  	%r5, %r1, 256;
	setp.le.u32 	%p6, %r5, %r1;
	@%p6 bra 	$L__BB4_15;
	setp.eq.s64 	%p7, %rd4, 0;
	ld.shared.u16 	%rs7, [%r2];
	shl.b32 	%r47, %r5, 1;
	add.s32 	%r6, %r43, %r47;
	ld.shared.u16 	%rs8, [%r6];
	@%p7 bra 	$L__BB4_13;
	setp.ge.u16 	%p8, %rs7, %rs8;
	@%p8 bra 	$L__BB4_15;
	st.shared.u16 	[%r2], %rs8;
	st.shared.u16 	[%r6], %rs7;
	bra.uni 	$L__BB4_15;
$L__BB4_13:
	setp.le.u16 	%p9, %rs7, %rs8;
	@%p9 bra 	$L__BB4_15;
	st.shared.u16 	[%r2], %rs8;
	st.shared.u16 	[%r6], %rs7;
$L__BB4_15:
	xor.b32  	%r7, %r3, 256;
	setp.le.u32 	%p10, %r7, %r3;
	@%p10 bra 	$L__BB4_21;
	setp.eq.s64 	%p11, %rd5, 0;
	ld.shared.u16 	%rs9, [%r2+1024];
	shl.b32 	%r49, %r7, 1;
	add.s32 	%r8, %r43, %r49;
	ld.shared.u16 	%rs10, [%r8];
	@%p11 bra 	$L__BB4_19;
	setp.ge.u16 	%p12, %rs9, %rs10;
	@%p12 bra 	$L__BB4_21;
	st.shared.u16 	[%r2+1024], %rs10;
	st.shared.u16 	[%r8], %rs9;
	bra.uni 	$L__BB4_21;
$L__BB4_19:
	setp.le.u16 	%p13, %rs9, %rs10;
	@%p13 bra 	$L__BB4_21;
	st.shared.u16 	[%r2+1024], %rs10;
	st.shared.u16 	[%r8], %rs9;
$L__BB4_21:
	bar.sync 	0;
	xor.b32  	%r9, %r1, 128;
	setp.le.u32 	%p14, %r9, %r1;
	@%p14 bra 	$L__BB4_27;
	setp.eq.s64 	%p15, %rd4, 0;
	ld.shared.u16 	%rs11, [%r2];
	shl.b32 	%r51, %r9, 1;
	add.s32 	%r10, %r43, %r51;
	ld.shared.u16 	%rs12, [%r10];
	@%p15 bra 	$L__BB4_25;
	setp.ge.u16 	%p16, %rs11, %rs12;
	@%p16 bra 	$L__BB4_27;
	st.shared.u16 	[%r2], %rs12;
	st.shared.u16 	[%r10], %rs11;
	bra.uni 	$L__BB4_27;
$L__BB4_25:
	setp.le.u16 	%p17, %rs11, %rs12;
	@%p17 bra 	$L__BB4_27;
	st.shared.u16 	[%r2], %rs12;
	st.shared.u16 	[%r10], %rs11;
$L__BB4_27:
	xor.b32  	%r11, %r3, 128;
	setp.le.u32 	%p18, %r11, %r3;
	@%p18 bra 	$L__BB4_33;
	setp.eq.s64 	%p19, %rd5, 0;
	ld.shared.u16 	%rs13, [%r2+1024];
	shl.b32 	%r53, %r11, 1;
	add.s32 	%r12, %r43, %r53;
	ld.shared.u16 	%rs14, [%r12];
	@%p19 bra 	$L__BB4_31;
	setp.ge.u16 	%p20, %rs13, %rs14;
	@%p20 bra 	$L__BB4_33;
	st.shared.u16 	[%r2+1024], %rs14;
	st.shared.u16 	[%r12], %rs13;
	bra.uni 	$L__BB4_33;
$L__BB4_31:
	setp.le.u16 	%p21, %rs13, %rs14;
	@%p21 bra 	$L__BB4_33;
	st.shared.u16 	[%r2+1024], %rs14;
	st.shared.u16 	[%r12], %rs13;
$L__BB4_33:
	bar.sync 	0;
	xor.b32  	%r13, %r1, 64;
	setp.le.u32 	%p22, %r13, %r1;
	@%p22 bra 	$L__BB4_39;
	setp.eq.s64 	%p23, %rd4, 0;
	ld.shared.u16 	%rs15, [%r2];
	shl.b32 	%r55, %r13, 1;
	add.s32 	%r14, %r43, %r55;
	ld.shared.u16 	%rs16, [%r14];
	@%p23 bra 	$L__BB4_37;
	setp.ge.u16 	%p24, %rs15, %rs16;
	@%p24 bra 	$L__BB4_39;
	st.shared.u16 	[%r2], %rs16;
	st.shared.u16 	[%r14], %rs15;
	bra.uni 	$L__BB4_39;
$L__BB4_37:
	setp.le.u16 	%p25, %rs15, %rs16;
	@%p25 bra 	$L__BB4_39;
	st.shared.u16 	[%r2], %rs16;
	st.shared.u16 	[%r14], %rs15;
$L__BB4_39:
	xor.b32  	%r15, %r3, 64;
	setp.le.u32 	%p26, %r15, %r3;
	@%p26 bra 	$L__BB4_45;
	setp.eq.s64 	%p27, %rd5, 0;
	ld.shared.u16 	%rs17, [%r2+1024];
	shl.b32 	%r57, %r15, 1;
	add.s32 	%r16, %r43, %r57;
	ld.shared.u16 	%rs18, [%r16];
	@%p27 bra 	$L__BB4_43;
	setp.ge.u16 	%p28, %rs17, %rs18;
	@%p28 bra 	$L__BB4_45;
	st.shared.u16 	[%r2+1024], %rs18;
	st.shared.u16 	[%r16], %rs17;
	bra.uni 	$L__BB4_45;
$L__BB4_43:
	setp.le.u16 	%p29, %rs17, %rs18;
	@%p29 bra 	$L__BB4_45;
	st.shared.u16 	[%r2+1024], %rs18;
	st.shared.u16 	[%r16], %rs17;
$L__BB4_45:
	bar.sync 	0;
	xor.b32  	%r17, %r1, 32;
	setp.le.u32 	%p30, %r17, %r1;
	@%p30 bra 	$L__BB4_51;
	setp.eq.s64 	%p31, %rd4, 0;
	ld.shared.u16 	%rs19, [%r2];
	shl.b32 	%r59, %r17, 1;
	add.s32 	%r18, %r43, %r59;
	ld.shared.u16 	%rs20, [%r18];
	@%p31 bra 	$L__BB4_49;
	setp.ge.u16 	%p32, %rs19, %rs20;
	@%p32 bra 	$L__BB4_51;
	st.shared.u16 	[%r2], %rs20;
	st.shared.u16 	[%r18], %rs19;
	bra.uni 	$L__BB4_51;
$L__BB4_49:
	setp.le.u16 	%p33, %rs19, %rs20;
	@%p33 bra 	$L__BB4_51;
	st.shared.u16 	[%r2], %rs20;
	st.shared.u16 	[%r18], %rs19;
$L__BB4_51:
	xor.b32  	%r19, %r3, 32;
	setp.le.u32 	%p34, %r19, %r3;
	@%p34 bra 	$L__BB4_57;
	setp.eq.s64 	%p35, %rd5, 0;
	ld.shared.u16 	%rs21, [%r2+1024];
	shl.b32 	%r61, %r19, 1;
	add.s32 	%r20, %r43, %r61;
	ld.shared.u16 	%rs22, [%r20];
	@%p35 bra 	$L__BB4_55;
	setp.ge.u16 	%p36, %rs21, %rs22;
	@%p36 bra 	$L__BB4_57;
	st.shared.u16 	[%r2+1024], %rs22;
	st.shared.u16 	[%r20], %rs21;
	bra.uni 	$L__BB4_57;
$L__BB4_55:
	setp.le.u16 	%p37, %rs21, %rs22;
	@%p37 bra 	$L__BB4_57;
	st.shared.u16 	[%r2+1024], %rs22;
	st.shared.u16 	[%r20], %rs21;
$L__BB4_57:
	bar.sync 	0;
	xor.b32  	%r21, %r1, 16;
	setp.le.u32 	%p38, %r21, %r1;
	@%p38 bra 	$L__BB4_63;
	setp.eq.s64 	%p39, %rd4, 0;
	ld.shared.u16 	%rs23, [%r2];
	shl.b32 	%r63, %r21, 1;
	add.s32 	%r22, %r43, %r63;
	ld.shared.u16 	%rs24, [%r22];
	@%p39 bra 	$L__BB4_61;
	setp.ge.u16 	%p40, %rs23, %rs24;
	@%p40 bra 	$L__BB4_63;
	st.shared.u16 	[%r2], %rs24;
	st.shared.u16 	[%r22], %rs23;
	bra.uni 	$L__BB4_63;
$L__BB4_61:
	setp.le.u16 	%p41, %rs23, %rs24;
	@%p41 bra 	$L__BB4_63;
	st.shared.u16 	[%r2], %rs24;
	st.shared.u16 	[%r22], %rs23;
$L__BB4_63:
	xor.b32  	%r23, %r3, 16;
	setp.le.u32 	%p42, %r23, %r3;
	@%p42 bra 	$L__BB4_69;
	setp.eq.s64 	%p43, %rd5, 0;
	ld.shared.u16 	%rs25, [%r2+1024];
	shl.b32 	%r65, %r23, 1;
	add.s32 	%r24, %r43, %r65;
	ld.shared.u16 	%rs26, [%r24];
	@%p43 bra 	$L__BB4_67;
	setp.ge.u16 	%p44, %rs25, %rs26;
	@%p44 bra 	$L__BB4_69;
	st.shared.u16 	[%r2+1024], %rs26;
	st.shared.u16 	[%r24], %rs25;
	bra.uni 	$L__BB4_69;
$L__BB4_67:
	setp.le.u16 	%p45, %rs25, %rs26;
	@%p45 bra 	$L__BB4_69;
	st.shared.u16 	[%r2+1024], %rs26;
	st.shared.u16 	[%r24], %rs25;
$L__BB4_69:
	bar.sync 	0;
	xor.b32  	%r25, %r1, 8;
	setp.le.u32 	%p46, %r25, %r1;
	@%p46 bra 	$L__BB4_75;
	setp.eq.s64 	%p47, %rd4, 0;
	ld.shared.u16 	%rs27, [%r2];
	shl.b32 	%r67, %r25, 1;
	add.s32 	%r26, %r43, %r67;
	ld.shared.u16 	%rs28, [%r26];
	@%p47 bra 	$L__BB4_73;
	setp.ge.u16 	%p48, %rs27, %rs28;
	@%p48 bra 	$L__BB4_75;
	st.shared.u16 	[%r2], %rs28;
	st.shared.u16 	[%r26], %rs27;
	bra.uni 	$L__BB4_75;
$L__BB4_73:
	setp.le.u16 	%p49, %rs27, %rs28;
	@%p49 bra 	$L__BB4_75;
	st.shared.u16 	[%r2], %rs28;
	st.shared.u16 	[%r26], %rs27;
$L__BB4_75:
	xor.b32  	%r27, %r3, 8;
	setp.le.u32 	%p50, %r27, %r3;
	@%p50 bra 	$L__BB4_81;
	setp.eq.s64 	%p51, %rd5, 0;
	ld.shared.u16 	%rs29, [%r2+1024];
	shl.b32 	%r69, %r27, 1;
	add.s32 	%r28, %r43, %r69;
	ld.shared.u16 	%rs30, [%r28];
	@%p51 bra 	$L__BB4_79;
	setp.ge.u16 	%p52, %rs29, %rs30;
	@%p52 bra 	$L__BB4_81;
	st.shared.u16 	[%r2+1024], %rs30;
	st.shared.u16 	[%r28], %rs29;
	bra.uni 	$L__BB4_81;
$L__BB4_79:
	setp.le.u16 	%p53, %rs29, %rs30;
	@%p53 bra 	$L__BB4_81;
	st.shared.u16 	[%r2+1024], %rs30;
	st.shared.u16 	[%r28], %rs29;
$L__BB4_81:
	bar.sync 	0;
	xor.b32  	%r29, %r1, 4;
	setp.le.u32 	%p54, %r29, %r1;
	@%p54 bra 	$L__BB4_87;
	setp.eq.s64 	%p55, %rd4, 0;
	ld.shared.u16 	%rs31, [%r2];
	shl.b32 	%r71, %r29, 1;
	add.s32 	%r30, %r43, %r71;
	ld.shared.u16 	%rs32, [%r30];
	@%p55 bra 	$L__BB4_85;
	setp.ge.u16 	%p56, %rs31, %rs32;
	@%p56 bra 	$L__BB4_87;
	st.shared.u16 	[%r2], %rs32;
	st.shared.u16 	[%r30], %rs31;
	bra.uni 	$L__BB4_87;
$L__BB4_85:
	setp.le.u16 	%p57, %rs31, %rs32;
	@%p57 bra 	$L__BB4_87;
	st.shared.u16 	[%r2], %rs32;
	st.shared.u16 	[%r30], %rs31;
$L__BB4_87:
	xor.b32  	%r31, %r3, 4;
	setp.le.u32 	%p58, %r31, %r3;
	@%p58 bra 	$L__BB4_93;
	setp.eq.s64 	%p59, %rd5, 0;
	ld.shared.u16 	%rs33, [%r2+1024];
	shl.b32 	%r73, %r31, 1;
	add.s32 	%r32, %r43, %r73;
	ld.shared.u16 	%rs34, [%r32];
	@%p59 bra 	$L__BB4_91;
	setp.ge.u16 	%p60, %rs33, %rs34;
	@%p60 bra 	$L__BB4_93;
	st.shared.u16 	[%r2+1024], %rs34;
	st.shared.u16 	[%r32], %rs33;
	bra.uni 	$L__BB4_93;
$L__BB4_91:
	setp.le.u16 	%p61, %rs33, %rs34;
	@%p61 bra 	$L__BB4_93;
	st.shared.u16 	[%r2+1024], %rs34;
	st.shared.u16 	[%r32], %rs33;
$L__BB4_93:
	bar.sync 	0;
	xor.b32  	%r33, %r1, 2;
	setp.le.u32 	%p62, %r33, %r1;
	@%p62 bra 	$L__BB4_99;
	setp.eq.s64 	%p63, %rd4, 0;
	ld.shared.u16 	%rs35, [%r2];
	shl.b32 	%r75, %r33, 1;
	add.s32 	%r34, %r43, %r75;
	ld.shared.u16 	%rs36, [%r34];
	@%p63 bra 	$L__BB4_97;
	setp.ge.u16 	%p64, %rs35, %rs36;
	@%p64 bra 	$L__BB4_99;
	st.shared.u16 	[%r2], %rs36;
	st.shared.u16 	[%r34], %rs35;
	bra.uni 	$L__BB4_99;
$L__BB4_97:
	setp.le.u16 	%p65, %rs35, %rs36;
	@%p65 bra 	$L__BB4_99;
	st.shared.u16 	[%r2], %rs36;
	st.shared.u16 	[%r34], %rs35;
$L__BB4_99:
	xor.b32  	%r35, %r3, 2;
	setp.le.u32 	%p66, %r35, %r3;
	@%p66 bra 	$L__BB4_105;
	setp.eq.s64 	%p67, %rd5, 0;
	ld.shared.u16 	%rs37, [%r2+1024];
	shl.b32 	%r77, %r35, 1;
	add.s32 	%r36, %r43, %r77;
	ld.shared.u16 	%rs38, [%r36];
	@%p67 bra 	$L__BB4_103;
	setp.ge.u16 	%p68, %rs37, %rs38;
	@%p68 bra 	$L__BB4_105;
	st.shared.u16 	[%r2+1024], %rs38;
	st.shared.u16 	[%r36], %rs37;
	bra.uni 	$L__BB4_105;
$L__BB4_103:
	setp.le.u16 	%p69, %rs37, %rs38;
	@%p69 bra 	$L__BB4_105;
	st.shared.u16 	[%r2+1024], %rs38;
	st.shared.u16 	[%r36], %rs37;
$L__BB4_105:
	bar.sync 	0;
	xor.b32  	%r37, %r1, 1;
	setp.le.u32 	%p70, %r37, %r1;
	@%p70 bra 	$L__BB4_111;
	setp.eq.s64 	%p71, %rd4, 0;
	ld.shared.u16 	%rs39, [%r2];
	shl.b32 	%r79, %r37, 1;
	add.s32 	%r38, %r43, %r79;
	ld.shared.u16 	%rs40, [%r38];
	@%p71 bra 	$L__BB4_109;
	setp.ge.u16 	%p72, %rs39, %rs40;
	@%p72 bra 	$L__BB4_111;
	st.shared.u16 	[%r2], %rs40;
	st.shared.u16 	[%r38], %rs39;
	bra.uni 	$L__BB4_111;
$L__BB4_109:
	setp.le.u16 	%p73, %rs39, %rs40;
	@%p73 bra 	$L__BB4_111;
	st.shared.u16 	[%r2], %rs40;
	st.shared.u16 	[%r38], %rs39;
$L__BB4_111:
	xor.b32  	%r39, %r3, 1;
	setp.le.u32 	%p74, %r39, %r3;
	@%p74 bra 	$L__BB4_117;
	setp.eq.s64 	%p75, %rd5, 0;
	ld.shared.u16 	%rs41, [%r2+1024];
	shl.b32 	%r81, %r39, 1;
	add.s32 	%r40, %r43, %r81;
	ld.shared.u16 	%rs42, [%r40];
	@%p75 bra 	$L__BB4_115;
	setp.ge.u16 	%p76, %rs41, %rs42;
	@%p76 bra 	$L__BB4_117;
	st.shared.u16 	[%r2+1024], %rs42;
	st.shared.u16 	[%r40], %rs41;
	bra.uni 	$L__BB4_117;
$L__BB4_115:
	setp.le.u16 	%p77, %rs41, %rs42;
	@%p77 bra 	$L__BB4_117;
	st.shared.u16 	[%r2+1024], %rs42;
	st.shared.u16 	[%r40], %rs41;
$L__BB4_117:
	setp.ge.u64 	%p78, %rd1, %rd6;
	bar.sync 	0;
	@%p78 bra 	$L__BB4_119;
	ld.shared.u16 	%rs44, [%r2];
	st.global.u16 	[%rd2], %rs44;
$L__BB4_119:
	setp.ge.u64 	%p79, %rd3, %rd6;
	@%p79 bra 	$L__BB4_121;
	ld.shared.u16 	%rs45, [%r2+1024];
	st.global.u16 	[%rd2+1024], %rs45;
$L__BB4_121:
	ret;

}


// ===== COMPILED SASS (sm_100) =====

	.target	sm_100

	.elftype	@"ET_EXEC"


//--------------------- .note.nv.tkinfo           --------------------------
	.section	.note.nv.tkinfo,"",@"SHT_NOTE"
	.sectionflags	@"SHF_NOTE_NV_TKINFO"
	.tkinfo
        /*0018*/ 	.word	0x00000002
        /*0030*/ 	.string	""
        /*0030*/ 	.string	"ptxas"
        /*0030*/ 	.string	"Cuda compilation tools, release 13.0, V13.0.88"
        /*0030*/ 	.string	"Build cuda_13.0.r13.0/compiler.36424714_0"
        /*0030*/ 	.string	"-arch sm_100 -m 64 "



//--------------------- .note.nv.cuinfo           --------------------------
	.section	.note.nv.cuinfo,"",@"SHT_NOTE"
	.sectionflags	@"SHF_NOTE_NV_CUINFO"
        /*0018*/ 	.short	0x0002
        /*001a*/ 	.short	0x0064
        /*001c*/ 	.short	0x0082
	.zero		2


//--------------------- .nv.info                  --------------------------
	.section	.nv.info,"",@"SHT_CUDA_INFO"
	.align	4


	//----- nvinfo : EIATTR_REGCOUNT
	.align		4
        /*0000*/ 	.byte	0x04, 0x2f
        /*0002*/ 	.short	(.L_1 - .L_0)
	.align		4
.L_0:
        /*0004*/ 	.word	index@(_Z14bsort_shared_kPtmmt)
        /*0008*/ 	.word	0x00000018


	//----- nvinfo : EIATTR_FRAME_SIZE
	.align		4
.L_1:
        /*000c*/ 	.byte	0x04, 0x11
        /*000e*/ 	.short	(.L_3 - .L_2)
	.align		4
.L_2:
        /*0010*/ 	.word	index@(_Z14bsort_shared_kPtmmt)
        /*0014*/ 	.word	0x00000000


	//----- nvinfo : EIATTR_REGCOUNT
	.align		4
.L_3:
        /*0018*/ 	.byte	0x04, 0x2f
        /*001a*/ 	.short	(.L_5 - .L_4)
	.align		4
.L_4:
        /*001c*/ 	.word	index@(_Z24bmerge_global_vectorizedPtmjj)
        /*0020*/ 	.word	0x0000001b


	//----- nvinfo : EIATTR_FRAME_SIZE
	.align		4
.L_5:
        /*0024*/ 	.byte	0x04, 0x11
        /*0026*/ 	.short	(.L_7 - .L_6)
	.align		4
.L_6:
        /*0028*/ 	.word	index@(_Z24bmerge_global_vectorizedPtmjj)
        /*002c*/ 	.word	0x00000000


	//----- nvinfo : EIATTR_REGCOUNT
	.align		4
.L_7:
        /*0030*/ 	.byte	0x04, 0x2f
        /*0032*/ 	.short	(.L_9 - .L_8)
	.align		4
.L_8:
        /*0034*/ 	.word	index@(_Z15bmerge_global_kPtmjj)
        /*0038*/ 	.word	0x0000000c


	//----- nvinfo : EIATTR_FRAME_SIZE
	.align		4
.L_9:
        /*003c*/ 	.byte	0x04, 0x11
        /*003e*/ 	.short	(.L_11 - .L_10)
	.align		4
.L_10:
        /*0040*/ 	.word	index@(_Z15bmerge_global_kPtmjj)
        /*0044*/ 	.word	0x00000000


	//----- nvinfo : EIATTR_REGCOUNT
	.align		4
.L_11:
        /*0048*/ 	.byte	0x04, 0x2f
        /*004a*/ 	.short	(.L_13 - .L_12)
	.align		4
.L_12:
        /*004c*/ 	.word	index@(_Z15bmerge_shared_kPtmjjt)
        /*0050*/ 	.word	0x0000000c


	//----- nvinfo : EIATTR_FRAME_SIZE
	.align		4
.L_13:
        /*0054*/ 	.byte	0x04, 0x11
        /*0056*/ 	.short	(.L_15 - .L_14)
	.align		4
.L_14:
        /*0058*/ 	.word	index@(_Z15bmerge_shared_kPtmjjt)
        /*005c*/ 	.word	0x00000000


	//----- nvinfo : EIATTR_REGCOUNT
	.align		4
.L_15:
        /*0060*/ 	.byte	0x04, 0x2f
        /*0062*/ 	.short	(.L_17 - .L_16)
	.align		4
.L_16:
        /*0064*/ 	.word	index@(_Z14bmerge_first_kPtmt)
        /*0068*/ 	.word	0x00000010


	//----- nvinfo : EIATTR_FRAME_SIZE
	.align		4
.L_17:
        /*006c*/ 	.byte	0x04, 0x11
        /*006e*/ 	.short	(.L_19 - .L_18)
	.align		4
.L_18:
        /*0070*/ 	.word	index@(_Z14bmerge_first_kPtmt)
        /*0074*/ 	.word	0x00000000


	//----- nvinfo : EIATTR_MIN_STACK_SIZE
	.align		4
.L_19:
        /*0078*/ 	.byte	0x04, 0x12
        /*007a*/ 	.short	(.L_21 - .L_20)
	.align		4
.L_20:
        /*007c*/ 	.word	index@(_Z14bmerge_first_kPtmt)
        /*0080*/ 	.word	0x00000000


	//----- nvinfo : EIATTR_MIN_STACK_SIZE
	.align		4
.L_21:
        /*0084*/ 	.byte	0x04, 0x12
        /*0086*/ 	.short	(.L_23 - .L_22)
	.align		4
.L_22:
        /*0088*/ 	.word	index@(_Z15bmerge_shared_kPtmjjt)
        /*008c*/ 	.word	0x00000000


	//----- nvinfo : EIATTR_MIN_STACK_SIZE
	.align		4
.L_23:
        /*0090*/ 	.byte	0x04, 0x12
        /*0092*/ 	.short	(.L_25 - .L_24)
	.align		4
.L_24:
        /*0094*/ 	.word	index@(_Z15bmerge_global_kPtmjj)
        /*0098*/ 	.word	0x00000000


	//----- nvinfo : EIATTR_MIN_STACK_SIZE
	.align		4
.L_25:
        /*009c*/ 	.byte	0x04, 0x12
        /*009e*/ 	.short	(.L_27 - .L_26)
	.align		4
.L_26:
        /*00a0*/ 	.word	index@(_Z24bmerge_global_vectorizedPtmjj)
        /*00a4*/ 	.word	0x00000000


	//----- nvinfo : EIATTR_MIN_STACK_SIZE
	.align		4
.L_27:
        /*00a8*/ 	.byte	0x04, 0x12
        /*00aa*/ 	.short	(.L_29 - .L_28)
	.align		4
.L_28:
        /*00ac*/ 	.word	index@(_Z14bsort_shared_kPtmmt)
        /*00b0*/ 	.word	0x00000000
.L_29:


//--------------------- .nv.compat                --------------------------
	.section	.nv.compat,"",@"SHT_CUDA_COMPAT_INFO"
	.align	4
        /*0000*/ 	.byte	0x02, 0x09, 0x00, 0x00, 0x02, 0x02, 0x01, 0x00, 0x02, 0x05, 0x05, 0x00, 0x03, 0x07, 0x01, 0x01
        /*0010*/ 	.byte	0x02, 0x03, 0x00, 0x00, 0x02, 0x06, 0x01, 0x00, 0x04, 0x0b, 0x08, 0x00, 0x09, 0x00, 0x00, 0x00
        /*0020*/ 	.byte	0x00, 0x00, 0x00, 0x00


//--------------------- .nv.info._Z14bmerge_first_kPtmt --------------------------
	.section	.nv.info._Z14bmerge_first_kPtmt,"",@"SHT_CUDA_INFO"
	.sectionflags	@""
	.align	4


	//----- nvinfo : EIATTR_CUDA_API_VERSION
	.align		4
        /*0000*/ 	.byte	0x04, 0x37
        /*0002*/ 	.short	(.L_31 - .L_30)
.L_30:
        /*0004*/ 	.word	0x00000082


	//----- nvinfo : EIATTR_KPARAM_INFO
	.align		4
.L_31:
        /*0008*/ 	.byte	0x04, 0x17
        /*000a*/ 	.short	(.L_33 - .L_32)
.L_32:
        /*000c*/ 	.word	0x00000000
        /*0010*/ 	.short	0x0002
        /*0012*/ 	.short	0x0010
        /*0014*/ 	.byte	0x00, 0xf0, 0x09, 0x00


	//----- nvinfo : EIATTR_KPARAM_INFO
	.align		4
.L_33:
        /*0018*/ 	.byte	0x04, 0x17
        /*001a*/ 	.short	(.L_35 - .L_34)
.L_34:
        /*001c*/ 	.word	0x00000000
        /*0020*/ 	.short	0x0001
        /*0022*/ 	.short	0x0008
        /*0024*/ 	.byte	0x00, 0xf0, 0x21, 0x00


	//----- nvinfo : EIATTR_KPARAM_INFO
	.align		4
.L_35:
        /*0028*/ 	.byte	0x04, 0x17
        /*002a*/ 	.short	(.L_37 - .L_36)
.L_36:
        /*002c*/ 	.word	0x00000000
        /*0030*/ 	.short	0x0000
        /*0032*/ 	.short	0x0000
        /*0034*/ 	.byte	0x00, 0xf5, 0x21, 0x00


	//----- nvinfo : EIATTR_SPARSE_MMA_MASK
	.align		4
.L_37:
        /*0038*/ 	.byte	0x03, 0x50
        /*003a*/ 	.short	0x0000


	//----- nvinfo : EIATTR_MAXREG_COUNT
	.align		4
        /*003c*/ 	.byte	0x03, 0x1b
        /*003e*/ 	.short	0x0040


	//----- nvinfo : EIATTR_NUM_BARRIERS
	.align		4
        /*0040*/ 	.byte	0x02, 0x4c
        /*0042*/ 	.byte	0x01
	.zero		1


	//----- nvinfo : EIATTR_MERCURY_ISA_VERSION
	.align		4
        /*0044*/ 	.byte	0x03, 0x5f
        /*0046*/ 	.short	0x0101


	//----- nvinfo : EIATTR_VRC_CTA_INIT_COUNT
	.align		4
        /*0048*/ 	.byte	0x02, 0x4a
	.zero		1
	.zero		1


	//----- nvinfo : EIATTR_EXIT_INSTR_OFFSETS
	.align		4
        /*004c*/ 	.byte	0x04, 0x1c
        /*004e*/ 	.short	(.L_39 - .L_38)


	//   ....[0]....
.L_38:
        /*0050*/ 	.word	0x000018f0


	//   ....[1]....
        /*0054*/ 	.word	0x00001920


	//----- nvinfo : EIATTR_MAX_THREADS
	.align		4
.L_39:
        /*0058*/ 	.byte	0x04, 0x05
        /*005a*/ 	.short	(.L_41 - .L_40)
.L_40:
        /*005c*/ 	.word	0x00000200
        /*0060*/ 	.word	0x00000001
        /*0064*/ 	.word	0x00000001


	//----- nvinfo : EIATTR_CRS_STACK_SIZE
	.align		4
.L_41:
        /*0068*/ 	.byte	0x04, 0x1e
        /*006a*/ 	.short	(.L_43 - .L_42)
.L_42:
        /*006c*/ 	.word	0x00000000


	//----- nvinfo : EIATTR_CBANK_PARAM_SIZE
	.align		4
.L_43:
        /*0070*/ 	.byte	0x03, 0x19
        /*0072*/ 	.short	0x0012


	//----- nvinfo : EIATTR_PARAM_CBANK
	.align		4
        /*0074*/ 	.byte	0x04, 0x0a
        /*0076*/ 	.short	(.L_45 - .L_44)
	.align		4
.L_44:
        /*0078*/ 	.word	index@(.nv.constant0._Z14bmerge_first_kPtmt)
        /*007c*/ 	.short	0x0380
        /*007e*/ 	.short	0x0012


	//----- nvinfo : EIATTR_SW_WAR
	.align		4
.L_45:
        /*0080*/ 	.byte	0x04, 0x36
        /*0082*/ 	.short	(.L_47 - .L_46)
.L_46:
        /*0084*/ 	.word	0x00000008
.L_47:


//--------------------- .nv.info._Z15bmerge_shared_kPtmjjt --------------------------
	.section	.nv.info._Z15bmerge_shared_kPtmjjt,"",@"SHT_CUDA_INFO"
	.sectionflags	@""
	.align	4


	//----- nvinfo : EIATTR_CUDA_API_VERSION
	.align		4
        /*0000*/ 	.byte	0x04, 0x37
        /*0002*/ 	.short	(.L_49 - .L_48)
.L_48:
        /*0004*/ 	.word	0x00000082


	//----- nvinfo : EIATTR_KPARAM_INFO
	.align		4
.L_49:
        /*0008*/ 	.byte	0x04, 0x17
        /*000a*/ 	.short	(.L_51 - .L_50)
.L_50:
        /*000c*/ 	.word	0x00000000
        /*0010*/ 	.short	0x0004
        /*0012*/ 	.short	0x0018
        /*0014*/ 	.byte	0x00, 0xf0, 0x09, 0x00


	//----- nvinfo : EIATTR_KPARAM_INFO
	.align		4
.L_51:
        /*0018*/ 	.byte	0x04, 0x17
        /*001a*/ 	.short	(.L_53 - .L_52)
.L_52:
        /*001c*/ 	.word	0x00000000
        /*0020*/ 	.short	0x0003
        /*0022*/ 	.short	0x0014
        /*0024*/ 	.byte	0x00, 0xf0, 0x11, 0x00


	//----- nvinfo : EIATTR_KPARAM_INFO
	.align		4
.L_53:
        /*0028*/ 	.byte	0x04, 0x17
        /*002a*/ 	.short	(.L_55 - .L_54)
.L_54:
        /*002c*/ 	.word	0x00000000
        /*0030*/ 	.short	0x0002
        /*0032*/ 	.short	0x0010
        /*0034*/ 	.byte	0x00, 0xf0, 0x11, 0x00


	//----- nvinfo : EIATTR_KPARAM_INFO
	.align		4
.L_55:
        /*0038*/ 	.byte	0x04, 0x17
        /*003a*/ 	.short	(.L_57 - .L_56)
.L_56:
        /*003c*/ 	.word	0x00000000
        /*0040*/ 	.short	0x0001
        /*0042*/ 	.short	0x0008
        /*0044*/ 	.byte	0x00, 0xf0, 0x21, 0x00


	//----- nvinfo : EIATTR_KPARAM_INFO
	.align		4
.L_57:
        /*0048*/ 	.byte	0x04, 0x17
        /*004a*/ 	.short	(.L_59 - .L_58)
.L_58:
        /*004c*/ 	.word	0x00000000
        /*0050*/ 	.short	0x0000
        /*0052*/ 	.short	0x0000
        /*0054*/ 	.byte	0x00, 0xf5, 0x21, 0x00


	//----- nvinfo : EIATTR_SPARSE_MMA_MASK
	.align		4
.L_59:
        /*0058*/ 	.byte	0x03, 0x50
        /*005a*/ 	.short	0x0000


	//----- nvinfo : EIATTR_MAXREG_COUNT
	.align		4
        /*005c*/ 	.byte	0x03, 0x1b
        /*005e*/ 	.short	0x0040


	//----- nvinfo : EIATTR_NUM_BARRIERS
	.align		4
        /*0060*/ 	.byte	0x02, 0x4c
        /*0062*/ 	.byte	0x01
	.zero		1


	//----- nvinfo : EIATTR_MERCURY_ISA_VERSION
	.align		4
        /*0064*/ 	.byte	0x03, 0x5f
        /*0066*/ 	.short	0x0101


	//----- nvinfo : EIATTR_VRC_CTA_INIT_COUNT
	.align		4
        /*0068*/ 	.byte	0x02, 0x4a
	.zero		1
	.zero		1


	//----- nvinfo : EIATTR_EXIT_INSTR_OFFSETS
	.align		4
        /*006c*/ 	.byte	0x04, 0x1c
        /*006e*/ 	.short	(.L_61 - .L_60)


	//   ....[0]....
.L_60:
        /*0070*/ 	.word	0x00002f50


	//   ....[1]....
        /*0074*/ 	.word	0x00002f80


	//----- nvinfo : EIATTR_MAX_THREADS
	.align		4
.L_61:
        /*0078*/ 	.byte	0x04, 0x05
        /*007a*/ 	.short	(.L_63 - .L_62)
.L_62:
        /*007c*/ 	.word	0x00000200
        /*0080*/ 	.word	0x00000001
        /*0084*/ 	.word	0x00000001


	//----- nvinfo : EIATTR_CRS_STACK_SIZE
	.align		4
.L_63:
        /*0088*/ 	.byte	0x04, 0x1e
        /*008a*/ 	.short	(.L_65 - .L_64)
.L_64:
        /*008c*/ 	.word	0x00000000


	//----- nvinfo : EIATTR_CBANK_PARAM_SIZE
	.align		4
.L_65:
        /*0090*/ 	.byte	0x03, 0x19
        /*0092*/ 	.short	0x001a


	//----- nvinfo : EIATTR_PARAM_CBANK
	.align		4
        /*0094*/ 	.byte	0x04, 0x0a
        /*0096*/ 	.short	(.L_67 - .L_66)
	.align		4
.L_66:
        /*0098*/ 	.word	index@(.nv.constant0._Z15bmerge_shared_kPtmjjt)
        /*009c*/ 	.short	0x0380
        /*009e*/ 	.short	0x001a


	//----- nvinfo : EIATTR_SW_WAR
	.align		4
.L_67:
        /*00a0*/ 	.byte	0x04, 0x36
        /*00a2*/ 	.short	(.L_69 - .L_68)
.L_68:
        /*00a4*/ 	.word	0x00000008
.L_69:


//--------------------- .nv.info._Z15bmerge_global_kPtmjj --------------------------
	.section	.nv.info._Z15bmerge_global_kPtmjj,"",@"SHT_CUDA_INFO"
	.sectionflags	@""
	.align	4


	//----- nvinfo : EIATTR_CUDA_API_VERSION
	.align		4
        /*0000*/ 	.byte	0x04, 0x37
        /*0002*/ 	.short	(.L_71 - .L_70)
.L_70:
        /*0004*/ 	.word	0x00000082


	//----- nvinfo : EIATTR_KPARAM_INFO
	.align		4
.L_71:
        /*0008*/ 	.byte	0x04, 0x17
        /*000a*/ 	.short	(.L_73 - .L_72)
.L_72:
        /*000c*/ 	.word	0x00000000
        /*0010*/ 	.short	0x0003
        /*0012*/ 	.short	0x0014
        /*0014*/ 	.byte	0x00, 0xf0, 0x11, 0x00


	//----- nvinfo : EIATTR_KPARAM_INFO
	.align		4
.L_73:
        /*0018*/ 	.byte	0x04, 0x17
        /*001a*/ 	.short	(.L_75 - .L_74)
.L_74:
        /*001c*/ 	.word	0x00000000
        /*0020*/ 	.short	0x0002
        /*0022*/ 	.short	0x0010
        /*0024*/ 	.byte	0x00, 0xf0, 0x11, 0x00


	//----- nvinfo : EIATTR_KPARAM_INFO
	.align		4
.L_75:
        /*0028*/ 	.byte	0x04, 0x17
        /*002a*/ 	.short	(.L_77 - .L_76)
.L_76:
        /*002c*/ 	.word	0x00000000
        /*0030*/ 	.short	0x0001
        /*0032*/ 	.short	0x0008
        /*0034*/ 	.byte	0x00, 0xf0, 0x21, 0x00


	//----- nvinfo : EIATTR_KPARAM_INFO
	.align		4
.L_77:
        /*0038*/ 	.byte	0x04, 0x17
        /*003a*/ 	.short	(.L_79 - .L_78)
.L_78:
        /*003c*/ 	.word	0x00000000
        /*0040*/ 	.short	0x0000
        /*0042*/ 	.short	0x0000
        /*0044*/ 	.byte	0x00, 0xf5, 0x21, 0x00


	//----- nvinfo : EIATTR_SPARSE_MMA_MASK
	.align		4
.L_79:
        /*0048*/ 	.byte	0x03, 0x50
        /*004a*/ 	.short	0x0000


	//----- nvinfo : EIATTR_MAXREG_COUNT
	.align		4
        /*004c*/ 	.byte	0x03, 0x1b
        /*004e*/ 	.short	0x00ff


	//----- nvinfo : EIATTR_MERCURY_ISA_VERSION
	.align		4
        /*0050*/ 	.byte	0x03, 0x5f
        /*0052*/ 	.short	0x0101


	//----- nvinfo : EIATTR_VRC_CTA_INIT_COUNT
	.align		4
        /*0054*/ 	.byte	0x02, 0x4a
	.zero		1
	.zero		1


	//----- nvinfo : EIATTR_EXIT_INSTR_OFFSETS
	.align		4
        /*0058*/ 	.byte	0x04, 0x1c
        /*005a*/ 	.short	(.L_81 - .L_80)


	//   ....[0]....
.L_80:
        /*005c*/ 	.word	0x00000090


	//   ....[1]....
        /*0060*/ 	.word	0x00000100


	//   ....[2]....
        /*0064*/ 	.word	0x000001e0


	//   ....[3]....
        /*0068*/ 	.word	0x00000210


	//   ....[4]....
        /*006c*/ 	.word	0x00000230


	//   ....[5]....
        /*0070*/ 	.word	0x00000260


	//----- nvinfo : EIATTR_CRS_STACK_SIZE
	.align		4
.L_81:
        /*0074*/ 	.byte	0x04, 0x1e
        /*0076*/ 	.short	(.L_83 - .L_82)
.L_82:
        /*0078*/ 	.word	0x00000000


	//----- nvinfo : EIATTR_CBANK_PARAM_SIZE
	.align		4
.L_83:
        /*007c*/ 	.byte	0x03, 0x19
        /*007e*/ 	.short	0x0018


	//----- nvinfo : EIATTR_PARAM_CBANK
	.align		4
        /*0080*/ 	.byte	0x04, 0x0a
        /*0082*/ 	.short	(.L_85 - .L_84)
	.align		4
.L_84:
        /*0084*/ 	.word	index@(.nv.constant0._Z15bmerge_global_kPtmjj)
        /*0088*/ 	.short	0x0380
        /*008a*/ 	.short	0x0018


	//----- nvinfo : EIATTR_SW_WAR
	.align		4
.L_85:
        /*008c*/ 	.byte	0x04, 0x36
        /*008e*/ 	.short	(.L_87 - .L_86)
.L_86:
        /*0090*/ 	.word	0x00000008
.L_87:


//--------------------- .nv.info._Z24bmerge_global_vectorizedPtmjj --------------------------
	.section	.nv.info._Z24bmerge_global_vectorizedPtmjj,"",@"SHT_CUDA_INFO"
	.sectionflags	@""
	.align	4


	//----- nvinfo : EIATTR_CUDA_API_VERSION
	.align		4
        /*0000*/ 	.byte	0x04, 0x37
        /*0002*/ 	.short	(.L_89 - .L_88)
.L_88:
        /*0004*/ 	.word	0x00000082


	//----- nvinfo : EIATTR_KPARAM_INFO
	.align		4
.L_89:
        /*0008*/ 	.byte	0x04, 0x17
        /*000a*/ 	.short	(.L_91 - .L_90)
.L_90:
        /*000c*/ 	.word	0x00000000
        /*0010*/ 	.short	0x0003
        /*0012*/ 	.short	0x0014
        /*0014*/ 	.byte	0x00, 0xf0, 0x11, 0x00


	//----- nvinfo : EIATTR_KPARAM_INFO
	.align		4
.L_91:
        /*0018*/ 	.byte	0x04, 0x17
        /*001a*/ 	.short	(.L_93 - .L_92)
.L_92:
        /*001c*/ 	.word	0x00000000
        /*0020*/ 	.short	0x0002
        /*0022*/ 	.short	0x0010
        /*0024*/ 	.byte	0x00, 0xf0, 0x11, 0x00


	//----- nvinfo : EIATTR_KPARAM_INFO
	.align		4
.L_93:
        /*0028*/ 	.byte	0x04, 0x17
        /*002a*/ 	.short	(.L_95 - .L_94)
.L_94:
        /*002c*/ 	.word	0x00000000
        /*0030*/ 	.short	0x0001
        /*0032*/ 	.short	0x0008
        /*0034*/ 	.byte	0x00, 0xf0, 0x21, 0x00


	//----- nvinfo : EIATTR_KPARAM_INFO
	.align		4
.L_95:
        /*0038*/ 	.byte	0x04, 0x17
        /*003a*/ 	.short	(.L_97 - .L_96)
.L_96:
        /*003c*/ 	.word	0x00000000
        /*0040*/ 	.short	0x0000
        /*0042*/ 	.short	0x0000
        /*0044*/ 	.byte	0x00, 0xf5, 0x21, 0x00


	//----- nvinfo : EIATTR_SPARSE_MMA_MASK
	.align		4
.L_97:
        /*0048*/ 	.byte	0x03, 0x50
        /*004a*/ 	.short	0x0000


	//----- nvinfo : EIATTR_MAXREG_COUNT
	.align		4
        /*004c*/ 	.byte	0x03, 0x1b
        /*004e*/ 	.short	0x00ff


	//----- nvinfo : EIATTR_MERCURY_ISA_VERSION
	.align		4
        /*0050*/ 	.byte	0x03, 0x5f
        /*0052*/ 	.short	0x0101


	//----- nvinfo : EIATTR_VRC_CTA_INIT_COUNT
	.align		4
        /*0054*/ 	.byte	0x02, 0x4a
	.zero		1
	.zero		1


	//----- nvinfo : EIATTR_EXIT_INSTR_OFFSETS
	.align		4
        /*0058*/ 	.byte	0x04, 0x1c
        /*005a*/ 	.short	(.L_99 - .L_98)


	//   ....[0]....
.L_98:
        /*005c*/ 	.word	0x000000b0


	//   ....[1]....
        /*0060*/ 	.word	0x00000150


	//   ....[2]....
        /*0064*/ 	.word	0x00000830


	//----- nvinfo : EIATTR_CBANK_PARAM_SIZE
	.align		4
.L_99:
        /*0068*/ 	.byte	0x03, 0x19
        /*006a*/ 	.short	0x0018


	//----- nvinfo : EIATTR_PARAM_CBANK
	.align		4
        /*006c*/ 	.byte	0x04, 0x0a
        /*006e*/ 	.short	(.L_101 - .L_100)
	.align		4
.L_100:
        /*0070*/ 	.word	index@(.nv.constant0._Z24bmerge_global_vectorizedPtmjj)
        /*0074*/ 	.short	0x0380
        /*0076*/ 	.short	0x0018


	//----- nvinfo : EIATTR_SW_WAR
	.align		4
.L_101:
        /*0078*/ 	.byte	0x04, 0x36
        /*007a*/ 	.short	(.L_103 - .L_102)
.L_102:
        /*007c*/ 	.word	0x00000008
.L_103:


//--------------------- .nv.info._Z14bsort_shared_kPtmmt --------------------------
	.section	.nv.info._Z14bsort_shared_kPtmmt,"",@"SHT_CUDA_INFO"
	.sectionflags	@""
	.align	4


	//----- nvinfo : EIATTR_CUDA_API_VERSION
	.align		4
        /*0000*/ 	.byte	0x04, 0x37
        /*0002*/ 	.short	(.L_105 - .L_104)
.L_104:
        /*0004*/ 	.word	0x00000082


	//----- nvinfo : EIATTR_KPARAM_INFO
	.align		4
.L_105:
        /*0008*/ 	.byte	0x04, 0x17
        /*000a*/ 	.short	(.L_107 - .L_106)
.L_106:
        /*000c*/ 	.word	0x00000000
        /*0010*/ 	.short	0x0003
        /*0012*/ 	.short	0x0018
        /*0014*/ 	.byte	0x00, 0xf0, 0x09, 0x00


	//----- nvinfo : EIATTR_KPARAM_INFO
	.align		4
.L_107:
        /*0018*/ 	.byte	0x04, 0x17
        /*001a*/ 	.short	(.L_109 - .L_108)
.L_108:
        /*001c*/ 	.word	0x00000000
        /*0020*/ 	.short	0x0002
        /*0022*/ 	.short	0x0010
        /*0024*/ 	.byte	0x00, 0xf0, 0x21, 0x00


	//----- nvinfo : EIATTR_KPARAM_INFO
	.align		4
.L_109:
        /*0028*/ 	.byte	0x04, 0x17
        /*002a*/ 	.short	(.L_111 - .L_110)
.L_110:
        /*002c*/ 	.word	0x00000000
        /*0030*/ 	.short	0x0001
        /*0032*/ 	.short	0x0008
        /*0034*/ 	.byte	0x00, 0xf0, 0x21, 0x00


	//----- nvinfo : EIATTR_KPARAM_INFO
	.align		4
.L_111:
        /*0038*/ 	.byte	0x04, 0x17
        /*003a*/ 	.short	(.L_113 - .L_112)
.L_112:
        /*003c*/ 	.word	0x00000000
        /*0040*/ 	.short	0x0000
        /*0042*/ 	.short	0x0000
        /*0044*/ 	.byte	0x00, 0xf5, 0x21, 0x00


	//----- nvinfo : EIATTR_SPARSE_MMA_MASK
	.align		4
.L_113:
        /*0048*/ 	.byte	0x03, 0x50
        /*004a*/ 	.short	0x0000


	//----- nvinfo : EIATTR_MAXREG_COUNT
	.align		4
        /*004c*/ 	.byte	0x03, 0x1b
        /*004e*/ 	.short	0x0040


	//----- nvinfo : EIATTR_NUM_BARRIERS
	.align		4
        /*0050*/ 	.byte	0x02, 0x4c
        /*0052*/ 	.byte	0x01
	.zero		1


	//----- nvinfo : EIATTR_MERCURY_ISA_VERSION
	.align		4
        /*0054*/ 	.byte	0x03, 0x5f
        /*0056*/ 	.short	0x0101


	//----- nvinfo : EIATTR_COOP_GROUP_MASK_REGIDS
	.align		4
        /*0058*/ 	.byte	0x04, 0x29
        /*005a*/ 	.short	(.L_115 - .L_114)


	//   ....[0]....
.L_114:
        /*005c*/ 	.word	0x0500000a


	//   ....[1]....
        /*0060*/ 	.word	0x0500000a


	//   ....[2]....
        /*0064*/ 	.word	0x0500000a


	//   ....[3]....
        /*0068*/ 	.word	0x0500000a


	//   ....[4]....
        /*006c*/ 	.word	0x0500000a


	//   ....[5]....
        /*0070*/ 	.word	0x0500000a


	//   ....[6]....
        /*0074*/ 	.word	0x0500000a


	//   ....[7]....
        /*0078*/ 	.word	0x0500000a


	//   ....[8]....
        /*007c*/ 	.word	0x0500000a


	//   ....[9]....
        /*0080*/ 	.word	0x0500000a


	//   ....[10]....
        /*0084*/ 	.word	0x0500000a


	//   ....[11]....
        /*0088*/ 	.word	0x0500000a


	//   ....[12]....
        /*008c*/ 	.word	0x0500000a


	//   ....[13]....
        /*0090*/ 	.word	0x0500000a


	//   ....[14]....
        /*0094*/ 	.word	0x0500000a


	//   ....[15]....
        /*0098*/ 	.word	0x0500000a


	//   ....[16]....
        /*009c*/ 	.word	0x0500000a


	//   ....[17]....
        /*00a0*/ 	.word	0x0500000a


	//   ....[18]....
        /*00a4*/ 	.word	0x0500000a


	//   ....[19]....
        /*00a8*/ 	.word	0x0500000a


	//   ....[20]....
        /*00ac*/ 	.word	0x0500000f


	//   ....[21]....
        /*00b0*/ 	.word	0x0500000f


	//   ....[22]....
        /*00b4*/ 	.word	0x0500000f


	//   ....[23]....
        /*00b8*/ 	.word	0x0500000f


	//   ....[24]....
        /*00bc*/ 	.word	0x0500000f


	//   ....[25]....
        /*00c0*/ 	.word	0x05000010


	//   ....[26]....
        /*00c4*/ 	.word	0x05000010


	//   ....[27]....
        /*00c8*/ 	.word	0x05000010


	//   ....[28]....
        /*00cc*/ 	.word	0x05000010


	//   ....[29]....
        /*00d0*/ 	.word	0x05000010


	//   ....[30]....
        /*00d4*/ 	.word	0x05000002


	//   ....[31]....
        /*00d8*/ 	.word	0x05000002


	//   ....[32]....
        /*00dc*/ 	.word	0x05000002


	//   ....[33]....
        /*00e0*/ 	.word	0x05000002


	//   ....[34]....
        /*00e4*/ 	.word	0x05000002


	//----- nvinfo : EIATTR_COOP_GROUP_INSTR_OFFSETS
	.align		4
.L_115:
        /*00e8*/ 	.byte	0x04, 0x28
        /*00ea*/ 	.short	(.L_117 - .L_116)


	//   ....[0]....
.L_116:
        /*00ec*/ 	.word	0x000001c0


	//   ....[1]....
        /*00f0*/ 	.word	0x00000250


	//   ....[2]....
        /*00f4*/ 	.word	0x000002b0


	//   ....[3]....
        /*00f8*/ 	.word	0x00000350


	//   ....[4]....
        /*00fc*/ 	.word	0x000003b0


	//   ....[5]....
        /*0100*/ 	.word	0x00000410


	//   ....[6]....
        /*0104*/ 	.word	0x000004b0


	//   ....[7]....
        /*0108*/ 	.word	0x00000510


	//   ....[8]....
        /*010c*/ 	.word	0x00000570


	//   ....[9]....
        /*0110*/ 	.word	0x000005d0


	//   ....[10]....
        /*0114*/ 	.word	0x00000670


	//   ....[11]....
        /*0118*/ 	.word	0x000006d0


	//   ....[12]....
        /*011c*/ 	.word	0x00000730


	//   ....[13]....
        /*0120*/ 	.word	0x00000790


	//   ....[14]....
        /*0124*/ 	.word	0x000007f0


	//   ....[15]....
        /*0128*/ 	.word	0x000009d0


	//   ....[16]....
        /*012c*/ 	.word	0x00000a40


	//   ....[17]....
        /*0130*/ 	.word	0x00000ab0


	//   ....[18]....
        /*0134*/ 	.word	0x00000b20


	//   ....[19]....
        /*0138*/ 	.word	0x00000b90


	//   ....[20]....
        /*013c*/ 	.word	0x00000ea0


	//   ....[21]....
        /*0140*/ 	.word	0x00000f10


	//   ....[22]....
        /*0144*/ 	.word	0x00000f80


	//   ....[23]....
        /*0148*/ 	.word	0x00000ff0


	//   ....[24]....
        /*014c*/ 	.word	0x00001080


	//   ....[25]....
        /*0150*/ 	.word	0x00001480


	//   ....[26]....
        /*0154*/ 	.word	0x000014f0


	//   ....[27]....
        /*0158*/ 	.word	0x00001560


	//   ....[28]....
        /*015c*/ 	.word	0x000015d0


	//   ....[29]....
        /*0160*/ 	.word	0x00001650


	//   ....[30]....
        /*0164*/ 	.word	0x00001b80


	//   ....[31]....
        /*0168*/ 	.word	0x00001bf0


	//   ....[32]....
        /*016c*/ 	.word	0x00001c60


	//   ....[33]....
        /*0170*/ 	.word	0x00001cd0


	//   ....[34]....
        /*0174*/ 	.word	0x00001d40


	//----- nvinfo : EIATTR_VRC_CTA_INIT_COUNT
	.align		4
.L_117:
        /*0178*/ 	.byte	0x02, 0x4a
	.zero		1
	.zero		1


	//----- nvinfo : EIATTR_EXIT_INSTR_OFFSETS
	.align		4
        /*017c*/ 	.byte	0x04, 0x1c
        /*017e*/ 	.short	(.L_119 - .L_118)


	//   ....[0]....
.L_118:
        /*0180*/ 	.word	0x00001dd0


	//   ....[1]....
        /*0184*/ 	.word	0x00001e00


	//----- nvinfo : EIATTR_MAX_THREADS
	.align		4
.L_119:
        /*0188*/ 	.byte	0x04, 0x05
        /*018a*/ 	.short	(.L_121 - .L_120)
.L_120:
        /*018c*/ 	.word	0x00000200
        /*0190*/ 	.word	0x00000001
        /*0194*/ 	.word	0x00000001


	//----- nvinfo : EIATTR_CRS_STACK_SIZE
	.align		4
.L_121:
        /*0198*/ 	.byte	0x04, 0x1e
        /*019a*/ 	.short	(.L_123 - .L_122)
.L_122:
        /*019c*/ 	.word	0x00000000


	//----- nvinfo : EIATTR_CBANK_PARAM_SIZE
	.align		4
.L_123:
        /*01a0*/ 	.byte	0x03, 0x19
        /*01a2*/ 	.short	0x001a


	//----- nvinfo : EIATTR_PARAM_CBANK
	.align		4
        /*01a4*/ 	.byte	0x04, 0x0a
        /*01a6*/ 	.short	(.L_125 - .L_124)
	.align		4
.L_124:
        /*01a8*/ 	.word	index@(.nv.constant0._Z14bsort_shared_kPtmmt)
        /*01ac*/ 	.short	0x0380
        /*01ae*/ 	.short	0x001a


	//----- nvinfo : EIATTR_SW_WAR
	.align		4
.L_125:
        /*01b0*/ 	.byte	0x04, 0x36
        /*01b2*/ 	.short	(.L_127 - .L_126)
.L_126:
        /*01b4*/ 	.word	0x00000008
.L_127:


//--------------------- .nv.callgraph             --------------------------
	.section	.nv.callgraph,"",@"SHT_CUDA_CALLGRAPH"
	.align	4
	.sectionentsize	8
	.align		4
        /*0000*/ 	.word	0x00000000
	.align		4
        /*0004*/ 	.word	0xffffffff
	.align		4
        /*0008*/ 	.word	0x00000000
	.align		4
        /*000c*/ 	.word	0xfffffffe
	.align		4
        /*0010*/ 	.word	0x00000000
	.align		4
        /*0014*/ 	.word	0xfffffffd
	.align		4
        /*0018*/ 	.word	0x00000000
	.align		4
        /*001c*/ 	.word	0xfffffffc


//--------------------- .text._Z14bmerge_first_kPtmt --------------------------
	.section	.text._Z14bmerge_first_kPtmt,"ax",@progbits
	.align	128
        .global         _Z14bmerge_first_kPtmt
        .type           _Z14bmerge_first_kPtmt,@function
        .size           _Z14bmerge_first_kPtmt,(.L_x_190 - _Z14bmerge_first_kPtmt)
        .other          _Z14bmerge_first_kPtmt,@"STO_CUDA_ENTRY STV_DEFAULT"
_Z14bmerge_first_kPtmt:
.text._Z14bmerge_first_kPtmt:
[----:B------:R-:W-:Y:S01]  /*0000*/  LDC R1, c[0x0][0x37c] ;  /* 0x0000df00ff017b82 */ /* 0x000fe20000000800 */
[----:B------:R-:W0:Y:S01]  /*0010*/  S2R R6, SR_CTAID.X ;  /* 0x0000000000067919 */ /* 0x000e220000002500 */
[----:B------:R-:W1:Y:S01]  /*0020*/  LDCU.128 UR8, c[0x0][0x380] ;  /* 0x00007000ff0877ac */ /* 0x000e620008000c00 */
[----:B------:R-:W2:Y:S01]  /*0030*/  S2R R4, SR_TID.X ;  /* 0x0000000000047919 */ /* 0x000ea20000002100 */
[----:B------:R-:W3:Y:S01]  /*0040*/  LDCU.U16 UR4, c[0x0][0x390] ;  /* 0x00007200ff0477ac */ /* 0x000ee20008000400 */
[----:B------:R-:W4:Y:S01]  /*0050*/  LDCU.64 UR6, c[0x0][0x358] ;  /* 0x00006b00ff0677ac */ /* 0x000f220008000a00 */
[----:B---3--:R-:W-:Y:S02]  /*0060*/  IMAD.U32 R9, RZ, RZ, UR4 ;  /* 0x00000004ff097e24 */ /* 0x008fe4000f8e00ff */
[----:B------:R-:W-:Y:S02]  /*0070*/  IMAD.U32 R11, RZ, RZ, UR4 ;  /* 0x00000004ff0b7e24 */ /* 0x000fe4000f8e00ff */
[----:B0-----:R-:W-:-:S03]  /*0080*/  IMAD.WIDE.U32 R6, R6, 0x400, RZ ;  /* 0x0000040006067825 */ /* 0x001fc600078e00ff */
[----:B--2---:R-:W-:-:S04]  /*0090*/  LOP3.LUT R3, R6, R4, RZ, 0xfc, !PT ;  /* 0x0000000406037212 */ /* 0x004fc800078efcff */
[C---:B------:R-:W-:Y:S02]  /*00a0*/  IADD3 R5, P1, PT, R3.reuse, 0x200, RZ ;  /* 0x0000020003057810 */ /* 0x040fe40007f3e0ff */
[----:B-1----:R-:W-:Y:S02]  /*00b0*/  LEA R2, P2, R3, UR8, 0x1 ;  /* 0x0000000803027c11 */ /* 0x002fe4000f8408ff */
[----:B------:R-:W-:Y:S01]  /*00c0*/  ISETP.GE.U32.AND P0, PT, R5, UR10, PT ;  /* 0x0000000a05007c0c */ /* 0x000fe2000bf06070 */
[--C-:B------:R-:W-:Y:S01]  /*00d0*/  IMAD.X R0, RZ, RZ, R7.reuse, P1 ;  /* 0x000000ffff007224 */ /* 0x100fe200008e0607 */
[C---:B------:R-:W-:Y:S02]  /*00e0*/  ISETP.GE.U32.AND P1, PT, R3.reuse, UR10, PT ;  /* 0x0000000a03007c0c */ /* 0x040fe4000bf26070 */
[----:B------:R-:W-:Y:S02]  /*00f0*/  LEA.HI.X R3, R3, UR9, R7, 0x1, P2 ;  /* 0x0000000903037c11 */ /* 0x000fe400090f0c07 */
[----:B------:R-:W-:-:S02]  /*0100*/  ISETP.GE.U32.AND.EX P0, PT, R0, UR11, PT, P0 ;  /* 0x0000000b00007c0c */ /* 0x000fc4000bf06100 */
[----:B------:R-:W-:-:S11]  /*0110*/  ISETP.GE.U32.AND.EX P1, PT, R7, UR11, PT, P1 ;  /* 0x0000000b07007c0c */ /* 0x000fd6000bf26110 */
[----:B----4-:R-:W2:Y:S04]  /*0120*/  @!P0 LDG.E.U16 R9, desc[UR6][R2.64+0x400] ;  /* 0x0004000602098981 */ /* 0x010ea8000c1e1500 */
[----:B------:R-:W3:Y:S01]  /*0130*/  @!P1 LDG.E.U16 R11, desc[UR6][R2.64] ;  /* 0x00000006020b9981 */ /* 0x000ee2000c1e1500 */
[----:B------:R-:W0:Y:S01]  /*0140*/  S2UR UR5, SR_CgaCtaId ;  /* 0x00000000000579c3 */ /* 0x000e220000008800 */
[----:B------:R-:W-:Y:S01]  /*0150*/  UMOV UR4, 0x400 ;  /* 0x0000040000047882 */ /* 0x000fe20000000000 */
[----:B------:R-:W-:Y:S01]  /*0160*/  LOP3.LUT R7, R6, 0x400, R4, 0xc8, !PT ;  /* 0x0000040006077812 */ /* 0x000fe200078ec804 */
[----:B------:R-:W-:Y:S01]  /*0170*/  BSSY.RECONVERGENT B0, `(.L_x_0) ;  /* 0x0000015000007945 */ /* 0x000fe20003800200 */
[----:B------:R-:W-:Y:S02]  /*0180*/  LOP3.LUT R6, R4, 0x200, RZ, 0xfc, !PT ;  /* 0x0000020004067812 */ /* 0x000fe400078efcff */
[----:B------:R-:W-:-:S02]  /*0190*/  ISETP.NE.U32.AND P2, PT, R7, RZ, PT ;  /* 0x000000ff0700720c */ /* 0x000fc40003f45070 */
[----:B------:R-:W-:Y:S02]  /*01a0*/  LOP3.LUT R5, R5, 0x400, RZ, 0xc0, !PT ;  /* 0x0000040005057812 */ /* 0x000fe400078ec0ff */
[----:B------:R-:W-:Y:S01]  /*01b0*/  ISETP.NE.AND.EX P2, PT, RZ, RZ, PT, P2 ;  /* 0x000000ffff00720c */ /* 0x000fe20003f45320 */
[----:B0-----:R-:W-:-:S06]  /*01c0*/  ULEA UR4, UR5, UR4, 0x18 ;  /* 0x0000000405047291 */ /* 0x001fcc000f8ec0ff */
[----:B------:R-:W-:-:S05]  /*01d0*/  LEA R0, R4, UR4, 0x1 ;  /* 0x0000000404007c11 */ /* 0x000fca000f8e08ff */
[----:B--2---:R0:W-:Y:S04]  /*01e0*/  STS.U16 [R0+0x400], R9 ;  /* 0x0004000900007388 */ /* 0x0041e80000000400 */
[----:B---3--:R0:W-:Y:S01]  /*01f0*/  STS.U16 [R0], R11 ;  /* 0x0000000b00007388 */ /* 0x0081e20000000400 */
[----:B------:R-:W-:Y:S06]  /*0200*/  BAR.SYNC.DEFER_BLOCKING 0x0 ;  /* 0x0000000000007b1d */ /* 0x000fec0000010000 */
[----:B------:R0:W1:Y:S04]  /*0210*/  LDS.U16 R13, [R0] ;  /* 0x00000000000d7984 */ /* 0x0000680000000400 */
[----:B------:R0:W2:Y:S01]  /*0220*/  LDS.U16 R8, [R0+0x400] ;  /* 0x0004000000087984 */ /* 0x0000a20000000400 */
[----:B------:R-:W-:Y:S05]  /*0230*/  @P2 BRA `(.L_x_1) ;  /* 0x0000000000142947 */ /* 0x000fea0003800000 */
[----:B-12---:R-:W-:-:S13]  /*0240*/  ISETP.GT.U32.AND P2, PT, R13, R8, PT ;  /* 0x000000080d00720c */ /* 0x006fda0003f44070 */
[----:B------:R-:W-:Y:S05]  /*0250*/  @!P2 BRA `(.L_x_2) ;  /* 0x000000000018a947 */ /* 0x000fea0003800000 */
[----:B------:R2:W-:Y:S04]  /*0260*/  STS.U16 [R0], R8 ;  /* 0x0000000800007388 */ /* 0x0005e80000000400 */
[----:B------:R2:W-:Y:S01]  /*0270*/  STS.U16 [R0+0x400], R13 ;  /* 0x0004000d00007388 */ /* 0x0005e20000000400 */
[----:B------:R-:W-:Y:S05]  /*0280*/  BRA `(.L_x_2) ;  /* 0x00000000000c7947 */ /* 0x000fea0003800000 */
.L_x_1:
[----:B-12---:R-:W-:-:S13]  /*0290*/  ISETP.GE.U32.AND P2, PT, R13, R8, PT ;  /* 0x000000080d00720c */ /* 0x006fda0003f46070 */
[----:B------:R1:W-:Y:S04]  /*02a0*/  @!P2 STS.U16 [R0], R8 ;  /* 0x000000080000a388 */ /* 0x0003e80000000400 */
[----:B------:R1:W-:Y:S02]  /*02b0*/  @!P2 STS.U16 [R0+0x400], R13 ;  /* 0x0004000d0000a388 */ /* 0x0003e40000000400 */
.L_x_2:
[----:B------:R-:W-:Y:S05]  /*02c0*/  BSYNC.RECONVERGENT B0 ;  /* 0x0000000000007941 */ /* 0x000fea0003800200 */
.L_x_0:
[----:B0-----:R-:W-:Y:S01]  /*02d0*/  LOP3.LUT R9, R4, 0x100, RZ, 0x3c, !PT ;  /* 0x0000010004097812 */ /* 0x001fe200078e3cff */
[----:B------:R-:W-:Y:S03]  /*02e0*/  BAR.SYNC.DEFER_BLOCKING 0x0 ;  /* 0x0000000000007b1d */ /* 0x000fe60000010000 */
[----:B------:R-:W-:-:S03]  /*02f0*/  ISETP.GT.U32.AND P2, PT, R9, R4, PT ;  /* 0x000000040900720c */ /* 0x000fc60003f44070 */
[----:B------:R-:W-:Y:S10]  /*0300*/  BSSY.RECONVERGENT B0, `(.L_x_3) ;  /* 0x0000010000007945 */ /* 0x000ff40003800200 */
[----:B------:R-:W-:Y:S05]  /*0310*/  @!P2 BRA `(.L_x_4) ;  /* 0x000000000038a947 */ /* 0x000fea0003800000 */
[----:B------:R-:W-:Y:S01]  /*0320*/  LEA R9, R9, UR4, 0x1 ;  /* 0x0000000409097c11 */ /* 0x000fe2000f8e08ff */
[----:B-12---:R0:W1:Y:S01]  /*0330*/  LDS.U16 R8, [R0] ;  /* 0x0000000000087984 */ /* 0x0060620000000400 */
[----:B------:R-:W-:-:S03]  /*0340*/  ISETP.NE.U32.AND P2, PT, R7, RZ, PT ;  /* 0x000000ff0700720c */ /* 0x000fc60003f45070 */
[----:B------:R0:W2:Y:S01]  /*0350*/  LDS.U16 R11, [R9] ;  /* 0x00000000090b7984 */ /* 0x0000a20000000400 */
[----:B------:R-:W-:-:S13]  /*0360*/  ISETP.NE.AND.EX P2, PT, RZ, RZ, PT, P2 ;  /* 0x000000ffff00720c */ /* 0x000fda0003f45320 */
[----:B0-----:R-:W-:Y:S05]  /*0370*/  @!P2 BRA `(.L_x_5) ;  /* 0x000000000014a947 */ /* 0x001fea0003800000 */
[----:B-12---:R-:W-:-:S13]  /*0380*/  ISETP.GE.U32.AND P2, PT, R8, R11, PT ;  /* 0x0000000b0800720c */ /* 0x006fda0003f46070 */
[----:B------:R-:W-:Y:S05]  /*0390*/  @P2 BRA `(.L_x_4) ;  /* 0x0000000000182947 */ /* 0x000fea0003800000 */
[----:B------:R3:W-:Y:S04]  /*03a0*/  STS.U16 [R0], R11 ;  /* 0x0000000b00007388 */ /* 0x0007e80000000400 */
[----:B------:R3:W-:Y:S01]  /*03b0*/  STS.U16 [R9], R8 ;  /* 0x0000000809007388 */ /* 0x0007e20000000400 */
[----:B------:R-:W-:Y:S05]  /*03c0*/  BRA `(.L_x_4) ;  /* 0x00000000000c7947 */ /* 0x000fea0003800000 */
.L_x_5:
[----:B-12---:R-:W-:-:S13]  /*03d0*/  ISETP.GT.U32.AND P2, PT, R8, R11, PT ;  /* 0x0000000b0800720c */ /* 0x006fda0003f44070 */
[----:B------:R0:W-:Y:S04]  /*03e0*/  @P2 STS.U16 [R0], R11 ;  /* 0x0000000b00002388 */ /* 0x0001e80000000400 */
[----:B------:R0:W-:Y:S02]  /*03f0*/  @P2 STS.U16 [R9], R8 ;  /* 0x0000000809002388 */ /* 0x0001e40000000400 */
.L_x_4:
[----:B------:R-:W-:Y:S05]  /*0400*/  BSYNC.RECONVERGENT B0 ;  /* 0x0000000000007941 */ /* 0x000fea0003800200 */
.L_x_3:
[----:B0--3--:R-:W-:Y:S01]  /*0410*/  LOP3.LUT R9, R6, 0x100, RZ, 0x3c, !PT ;  /* 0x0000010006097812 */ /* 0x009fe200078e3cff */
[----:B------:R-:W-:Y:S03]  /*0420*/  BSSY.RECONVERGENT B0, `(.L_x_6) ;  /* 0x0000011000007945 */ /* 0x000fe60003800200 */
[----:B------:R-:W-:-:S13]  /*0430*/  ISETP.GT.U32.AND P2, PT, R9, R6, PT ;  /* 0x000000060900720c */ /* 0x000fda0003f44070 */
[----:B------:R-:W-:Y:S05]  /*0440*/  @!P2 BRA `(.L_x_7) ;  /* 0x000000000038a947 */ /* 0x000fea0003800000 */
[----:B------:R-:W-:Y:S01]  /*0450*/  LEA R9, R9, UR4, 0x1 ;  /* 0x0000000409097c11 */ /* 0x000fe2000f8e08ff */
[----:B-12---:R0:W1:Y:S01]  /*0460*/  LDS.U16 R8, [R0+0x400] ;  /* 0x0004000000087984 */ /* 0x0060620000000400 */
[----:B------:R-:W-:-:S03]  /*0470*/  ISETP.NE.U32.AND P2, PT, R5, RZ, PT ;  /* 0x000000ff0500720c */ /* 0x000fc60003f45070 */
[----:B------:R0:W2:Y:S01]  /*0480*/  LDS.U16 R11, [R9] ;  /* 0x00000000090b7984 */ /* 0x0000a20000000400 */
[----:B------:R-:W-:-:S13]  /*0490*/  ISETP.NE.AND.EX P2, PT, RZ, RZ, PT, P2 ;  /* 0x000000ffff00720c */ /* 0x000fda0003f45320 */
[----:B0-----:R-:W-:Y:S05]  /*04a0*/  @!P2 BRA `(.L_x_8) ;  /* 0x000000000014a947 */ /* 0x001fea0003800000 */
[----:B-12---:R-:W-:-:S13]  /*04b0*/  ISETP.GE.U32.AND P2, PT, R8, R11, PT ;  /* 0x0000000b0800720c */ /* 0x006fda0003f46070 */
[----:B------:R-:W-:Y:S05]  /*04c0*/  @P2 BRA `(.L_x_7) ;  /* 0x0000000000182947 */ /* 0x000fea0003800000 */
[----:B------:R3:W-:Y:S04]  /*04d0*/  STS.U16 [R0+0x400], R11 ;  /* 0x0004000b00007388 */ /* 0x0007e80000000400 */
[----:B------:R3:W-:Y:S01]  /*04e0*/  STS.U16 [R9], R8 ;  /* 0x0000000809007388 */ /* 0x0007e20000000400 */
[----:B------:R-:W-:Y:S05]  /*04f0*/  BRA `(.L_x_7) ;  /* 0x00000000000c7947 */ /* 0x000fea0003800000 */
.L_x_8:
[----:B-12---:R-:W-:-:S13]  /*0500*/  ISETP.GT.U32.AND P2, PT, R8, R11, PT ;  /* 0x0000000b0800720c */ /* 0x006fda0003f44070 */
[----:B------:R0:W-:Y:S04]  /*0510*/  @P2 STS.U16 [R0+0x400], R11 ;  /* 0x0004000b00002388 */ /* 0x0001e80000000400 */
[----:B------:R0:W-:Y:S02]  /*0520*/  @P2 STS.U16 [R9], R8 ;  /* 0x0000000809002388 */ /* 0x0001e40000000400 */
.L_x_7:
[----:B------:R-:W-:Y:S05]  /*0530*/  BSYNC.RECONVERGENT B0 ;  /* 0x0000000000007941 */ /* 0x000fea0003800200 */
.L_x_6:
[----:B0--3--:R-:W-:Y:S01]  /*0540*/  LOP3.LUT R9, R4, 0x80, RZ, 0x3c, !PT ;  /* 0x0000008004097812 */ /* 0x009fe200078e3cff */
        /* <DEDUP_REMOVED lines=15> */
.L_x_11:
[----:B-12---:R-:W-:-:S13]  /*0640*/  ISETP.GT.U32.AND P2, PT, R8, R11, PT ;  /* 0x0000000b0800720c */ /* 0x006fda0003f44070 */
[----:B------:R3:W-:Y:S04]  /*0650*/  @P2 STS.U16 [R0], R11 ;  /* 0x0000000b00002388 */ /* 0x0007e80000000400 */
[----:B------:R3:W-:Y:S02]  /*0660*/  @P2 STS.U16 [R9], R8 ;  /* 0x0000000809002388 */ /* 0x0007e40000000400 */
.L_x_10:
[----:B------:R-:W-:Y:S05]  /*0670*/  BSYNC.RECONVERGENT B0 ;  /* 0x0000000000007941 */ /* 0x000fea0003800200 */
.L_x_9:
        /* <DEDUP_REMOVED lines=15> */
.L_x_14:
[----:B-12---:R-:W-:-:S13]  /*0770*/  ISETP.GT.U32.AND P2, PT, R8, R11, PT ;  /* 0x0000000b0800720c */ /* 0x006fda0003f44070 */
[----:B------:R0:W-:Y:S04]  /*0780*/  @P2 STS.U16 [R0+0x400], R11 ;  /* 0x0004000b00002388 */ /* 0x0001e80000000400 */
[----:B------:R0:W-:Y:S02]  /*0790*/  @P2 STS.U16 [R9], R8 ;  /* 0x0000000809002388 */ /* 0x0001e40000000400 */
.L_x_13:
[----:B------:R-:W-:Y:S05]  /*07a0*/  BSYNC.RECONVERGENT B0 ;  /* 0x0000000000007941 */ /* 0x000fea0003800200 */
.L_x_12:
        /* <DEDUP_REMOVED lines=16> */
.L_x_17:
[----:B-12---:R-:W-:-:S13]  /*08b0*/  ISETP.GT.U32.AND P2, PT, R8, R11, PT ;  /* 0x0000000b0800720c */ /* 0x006fda0003f44070 */
[----:B------:R0:W-:Y:S04]  /*08c0*/  @P2 STS.U16 [R0], R11 ;  /* 0x0000000b00002388 */ /* 0x0001e80000000400 */
[----:B------:R0:W-:Y:S02]  /*08d0*/  @P2 STS.U16 [R9], R8 ;  /* 0x0000000809002388 */ /* 0x0001e40000000400 */
.L_x_16:
[----:B------:R-:W-:Y:S05]  /*08e0*/  BSYNC.RECONVERGENT B0 ;  /* 0x0000000000007941 */ /* 0x000fea0003800200 */
.L_x_15:
        /* <DEDUP_REMOVED lines=15> */
.L_x_20:
[----:B-12---:R-:W-:-:S13]  /*09e0*/  ISETP.GT.U32.AND P2, PT, R8, R11, PT ;  /* 0x0000000b0800720c */ /* 0x006fda0003f44070 */
[----:B------:R0:W-:Y:S04]  /*09f0*/  @P2 STS.U16 [R0+0x400], R11 ;  /* 0x0004000b00002388 */ /* 0x0001e80000000400 */
[----:B------:R0:W-:Y:S02]  /*0a00*/  @P2 STS.U16 [R9], R8 ;  /* 0x0000000809002388 */ /* 0x0001e40000000400 */
.L_x_19:
[----:B------:R-:W-:Y:S05]  /*0a10*/  BSYNC.RECONVERGENT B0 ;  /* 0x0000000000007941 */ /* 0x000fea0003800200 */
.L_x_18:
        /* <DEDUP_REMOVED lines=16> */
.L_x_23:
[----:B-12---:R-:W-:-:S13]  /*0b20*/  ISETP.GT.U32.AND P2, PT, R8, R11, PT ;  /* 0x0000000b0800720c */ /* 0x006fda0003f44070 */
[----:B------:R3:W-:Y:S04]  /*0b30*/  @P2 STS.U16 [R0], R11 ;  /* 0x0000000b00002388 */ /* 0x0007e80000000400 */
[----:B------:R3:W-:Y:S02]  /*0b40*/  @P2 STS.U16 [R9], R8 ;  /* 0x0000000809002388 */ /* 0x0007e40000000400 */
.L_x_22:
[----:B------:R-:W-:Y:S05]  /*0b50*/  BSYNC.RECONVERGENT B0 ;  /* 0x0000000000007941 */ /* 0x000fea0003800200 */
.L_x_21:
        /* <DEDUP_REMOVED lines=15> */
.L_x_26:
[----:B-12---:R-:W-:-:S13]  /*0c50*/  ISETP.GT.U32.AND P2, PT, R8, R11, PT ;  /* 0x0000000b0800720c */ /* 0x006fda0003f44070 */
[----:B------:R0:W-:Y:S04]  /*0c60*/  @P2 STS.U16 [R0+0x400], R11 ;  /* 0x0004000b00002388 */ /* 0x0001e80000000400 */
[----:B------:R0:W-:Y:S02]  /*0c70*/  @P2 STS.U16 [R9], R8 ;  /* 0x0000000809002388 */ /* 0x0001e40000000400 */
.L_x_25:
[----:B------:R-:W-:Y:S05]  /*0c80*/  BSYNC.RECONVERGENT B0 ;  /* 0x0000000000007941 */ /* 0x000fea0003800200 */
.L_x_24:
        /* <DEDUP_REMOVED lines=16> */
.L_x_29:
[----:B-12---:R-:W-:-:S13]  /*0d90*/  ISETP.GT.U32.AND P2, PT, R8, R11, PT ;  /* 0x0000000b0800720c */ /* 0x006fda0003f44070 */
[----:B------:R0:W-:Y:S04]  /*0da0*/  @P2 STS.U16 [R0], R11 ;  /* 0x0000000b00002388 */ /* 0x0001e80000000400 */
[----:B------:R0:W-:Y:S02]  /*0db0*/  @P2 STS.U16 [R9], R8 ;  /* 0x0000000809002388 */ /* 0x0001e40000000400 */
.L_x_28:
[----:B------:R-:W-:Y:S05]  /*0dc0*/  BSYNC.RECONVERGENT B0 ;  /* 0x0000000000007941 */ /* 0x000fea0003800200 */
.L_x_27:
        /* <DEDUP_REMOVED lines=15> */
.L_x_32:
[----:B-12---:R-:W-:-:S13]  /*0ec0*/  ISETP.GT.U32.AND P2, PT, R8, R11, PT ;  /* 0x0000000b0800720c */ /* 0x006fda0003f44070 */
[----:B------:R0:W-:Y:S04]  /*0ed0*/  @P2 STS.U16 [R0+0x400], R11 ;  /* 0x0004000b00002388 */ /* 0x0001e80000000400 */
[----:B------:R0:W-:Y:S02]  /*0ee0*/  @P2 STS.U16 [R9], R8 ;  /* 0x0000000809002388 */ /* 0x0001e40000000400 */
.L_x_31:
[----:B------:R-:W-:Y:S05]  /*0ef0*/  BSYNC.RECONVERGENT B0 ;  /* 0x0000000000007941 */ /* 0x000fea0003800200 */
.L_x_30:
        /* <DEDUP_REMOVED lines=16> */
.L_x_35:
[----:B-12---:R-:W-:-:S13]  /*1000*/  ISETP.GT.U32.AND P2, PT, R8, R11, PT ;  /* 0x0000000b0800720c */ /* 0x006fda0003f44070 */
[----:B------:R3:W-:Y:S04]  /*1010*/  @P2 STS.U16 [R0], R11 ;  /* 0x0000000b00002388 */ /* 0x0007e80000000400 */
[----:B------:R3:W-:Y:S02]  /*1020*/  @P2 STS.U16 [R9], R8 ;  /* 0x0000000809002388 */ /* 0x0007e40000000400 */
.L_x_34:
[----:B------:R-:W-:Y:S05]  /*1030*/  BSYNC.RECONVERGENT B0 ;  /* 0x0000000000007941 */ /* 0x000fea0003800200 */
.L_x_33:
        /* <DEDUP_REMOVED lines=15> */
.L_x_38:
[----:B-12---:R-:W-:-:S13]  /*1130*/  ISETP.GT.U32.AND P2, PT, R8, R11, PT ;  /* 0x0000000b0800720c */ /* 0x006fda0003f44070 */
[----:B------:R0:W-:Y:S04]  /*1140*/  @P2 STS.U16 [R0+0x400], R11 ;  /* 0x0004000b00002388 */ /* 0x0001e80000000400 */
[----:B------:R0:W-:Y:S02]  /*1150*/  @P2 STS.U16 [R9], R8 ;  /* 0x0000000809002388 */ /* 0x0001e40000000400 */
.L_x_37:
[----:B------:R-:W-:Y:S05]  /*1160*/  BSYNC.RECONVERGENT B0 ;  /* 0x0000000000007941 */ /* 0x000fea0003800200 */
.L_x_36:
        /* <DEDUP_REMOVED lines=16> */
.L_x_41:
[----:B-12---:R-:W-:-:S13]  /*1270*/  ISETP.GT.U32.AND P2, PT, R8, R11, PT ;  /* 0x0000000b0800720c */ /* 0x006fda0003f44070 */
[----:B------:R0:W-:Y:S04]  /*1280*/  @P2 STS.U16 [R0], R11 ;  /* 0x0000000b00002388 */ /* 0x0001e80000000400 */
[----:B------:R0:W-:Y:S02]  /*1290*/  @P2 STS.U16 [R9], R8 ;  /* 0x0000000809002388 */ /* 0x0001e40000000400 */
.L_x_40:
[----:B------:R-:W-:Y:S05]  /*12a0*/  BSYNC.RECONVERGENT B0 ;  /* 0x0000000000007941 */ /* 0x000fea0003800200 */
.L_x_39:
        /* <DEDUP_REMOVED lines=15> */
.L_x_44:
[----:B-12---:R-:W-:-:S13]  /*13a0*/  ISETP.GT.U32.AND P2, PT, R8, R11, PT ;  /* 0x0000000b0800720c */ /* 0x006fda0003f44070 */
[----:B------:R0:W-:Y:S04]  /*13b0*/  @P2 STS.U16 [R0+0x400], R11 ;  /* 0x0004000b00002388 */ /* 0x0001e80000000400 */
[----:B------:R0:W-:Y:S02]  /*13c0*/  @P2 STS.U16 [R9], R8 ;  /* 0x0000000809002388 */ /* 0x0001e40000000400 */
.L_x_43:
[----:B------:R-:W-:Y:S05]  /*13d0*/  BSYNC.RECONVERGENT B0 ;  /* 0x0000000000007941 */ /* 0x000fea0003800200 */
.L_x_42:
        /* <DEDUP_REMOVED lines=16> */
.L_x_47:
[----:B-12---:R-:W-:-:S13]  /*14e0*/  ISETP.GT.U32.AND P2, PT, R8, R11, PT ;  /* 0x0000000b0800720c */ /* 0x006fda0003f44070 */
[----:B------:R3:W-:Y:S04]  /*14f0*/  @P2 STS.U16 [R0], R11 ;  /* 0x0000000b00002388 */ /* 0x0007e80000000400 */
[----:B------:R3:W-:Y:S02]  /*1500*/  @P2 STS.U16 [R9], R8 ;  /* 0x0000000809002388 */ /* 0x0007e40000000400 */
.L_x_46:
[----:B------:R-:W-:Y:S05]  /*1510*/  BSYNC.RECONVERGENT B0 ;  /* 0x0000000000007941 */ /* 0x000fea0003800200 */
.L_x_45:
        /* <DEDUP_REMOVED lines=15> */
.L_x_50:
[----:B-12---:R-:W-:-:S13]  /*1610*/  ISETP.GT.U32.AND P2, PT, R8, R11, PT ;  /* 0x0000000b0800720c */ /* 0x006fda0003f44070 */
[----:B------:R0:W-:Y:S04]  /*1620*/  @P2 STS.U16 [R0+0x400], R11 ;  /* 0x0004000b00002388 */ /* 0x0001e80000000400 */
[----:B------:R0:W-:Y:S02]  /*1630*/  @P2 STS.U16 [R9], R8 ;  /* 0x0000000809002388 */ /* 0x0001e40000000400 */
.L_x_49:
[----:B------:R-:W-:Y:S05]  /*1640*/  BSYNC.RECONVERGENT B0 ;  /* 0x0000000000007941 */ /* 0x000fea0003800200 */
.L_x_48:
[----:B0--3--:R-:W-:Y:S01]  /*1650*/  LOP3.LUT R9, R4, 0x1, RZ, 0x3c, !PT ;  /* 0x0000000104097812 */ /* 0x009fe200078e3cff */
[----:B------:R-:W-:Y:S03]  /*1660*/  BAR.SYNC.DEFER_BLOCKING 0x0 ;  /* 0x0000000000007b1d */ /* 0x000fe60000010000 */
[----:B------:R-:W-:-:S03]  /*1670*/  ISETP.GT.U32.AND P2, PT, R9, R4, PT ;  /* 0x000000040900720c */ /* 0x000fc60003f44070 */
[----:B------:R-:W-:Y:S10]  /*1680*/  BSSY.RECONVERGENT B0, `(.L_x_51) ;  /* 0x0000010000007945 */ /* 0x000ff40003800200 */
[----:B------:R-:W-:Y:S05]  /*1690*/  @!P2 BRA `(.L_x_52) ;  /* 0x000000000038a947 */ /* 0x000fea0003800000 */
[----:B------:R-:W-:Y:S01]  /*16a0*/  LEA R9, R9, UR4, 0x1 ;  /* 0x0000000409097c11 */ /* 0x000fe2000f8e08ff */
[----:B------:R0:W3:Y:S01]  /*16b0*/  LDS.U16 R4, [R0] ;  /* 0x0000000000047984 */ /* 0x0000e20000000400 */
[----:B------:R-:W-:-:S03]  /*16c0*/  ISETP.NE.U32.AND P2, PT, R7, RZ, PT ;  /* 0x000000ff0700720c */ /* 0x000fc60003f45070 */
[----:B------:R0:W4:Y:S01]  /*16d0*/  LDS.U16 R11, [R9] ;  /* 0x00000000090b7984 */ /* 0x0001220000000400 */
[----:B------:R-:W-:-:S13]  /*16e0*/  ISETP.NE.AND.EX P2, PT, RZ, RZ, PT, P2 ;  /* 0x000000ffff00720c */ /* 0x000fda0003f45320 */
[----:B0-----:R-:W-:Y:S05]  /*16f0*/  @!P2 BRA `(.L_x_53) ;  /* 0x000000000014a947 */ /* 0x001fea0003800000 */
[----:B---34-:R-:W-:-:S13]  /*1700*/  ISETP.GE.U32.AND P2, PT, R4, R11, PT ;  /* 0x0000000b0400720c */ /* 0x018fda0003f46070 */
[----:B------:R-:W-:Y:S05]  /*1710*/  @P2 BRA `(.L_x_52) ;  /* 0x0000000000182947 */ /* 0x000fea0003800000 */
[----:B------:R3:W-:Y:S04]  /*1720*/  STS.U16 [R0], R11 ;  /* 0x0000000b00007388 */ /* 0x0007e80000000400 */
[----:B------:R3:W-:Y:S01]  /*1730*/  STS.U16 [R9], R4 ;  /* 0x0000000409007388 */ /* 0x0007e20000000400 */
[----:B------:R-:W-:Y:S05]  /*1740*/  BRA `(.L_x_52) ;  /* 0x00000000000c7947 */ /* 0x000fea0003800000 */
.L_x_53:
[----:B---34-:R-:W-:-:S13]  /*1750*/  ISETP.GT.U32.AND P2, PT, R4, R11, PT ;  /* 0x0000000b0400720c */ /* 0x018fda0003f44070 */
[----:B------:R0:W-:Y:S04]  /*1760*/  @P2 STS.U16 [R0], R11 ;  /* 0x0000000b00002388 */ /* 0x0001e80000000400 */
[----:B------:R0:W-:Y:S02]  /*1770*/  @P2 STS.U16 [R9], R4 ;  /* 0x0000000409002388 */ /* 0x0001e40000000400 */
.L_x_52:
[----:B------:R-:W-:Y:S05]  /*1780*/  BSYNC.RECONVERGENT B0 ;  /* 0x0000000000007941 */ /* 0x000fea0003800200 */
.L_x_51:
[----:B------:R-:W-:Y:S01]  /*1790*/  LOP3.LUT R7, R6, 0x1, RZ, 0x3c, !PT ;  /* 0x0000000106077812 */ /* 0x000fe200078e3cff */
[----:B------:R-:W-:Y:S03]  /*17a0*/  BSSY.RECONVERGENT B0, `(.L_x_54) ;  /* 0x0000011000007945 */ /* 0x000fe60003800200 */
[----:B------:R-:W-:-:S13]  /*17b0*/  ISETP.GT.U32.AND P2, PT, R7, R6, PT ;  /* 0x000000060700720c */ /* 0x000fda0003f44070 */
[----:B------:R-:W-:Y:S05]  /*17c0*/  @!P2 BRA `(.L_x_55) ;  /* 0x000000000038a947 */ /* 0x000fea0003800000 */
[----:B------:R-:W-:Y:S01]  /*17d0*/  LEA R7, R7, UR4, 0x1 ;  /* 0x0000000407077c11 */ /* 0x000fe2000f8e08ff */
[----:B0--3--:R0:W3:Y:S01]  /*17e0*/  LDS.U16 R4, [R0+0x400] ;  /* 0x0004000000047984 */ /* 0x0090e20000000400 */
[----:B------:R-:W-:-:S03]  /*17f0*/  ISETP.NE.U32.AND P2, PT, R5, RZ, PT ;  /* 0x000000ff0500720c */ /* 0x000fc60003f45070 */
[----:B------:R0:W4:Y:S01]  /*1800*/  LDS.U16 R9, [R7] ;  /* 0x0000000007097984 */ /* 0x0001220000000400 */
[----:B------:R-:W-:-:S13]  /*1810*/  ISETP.NE.AND.EX P2, PT, RZ, RZ, PT, P2 ;  /* 0x000000ffff00720c */ /* 0x000fda0003f45320 */
[----:B0-----:R-:W-:Y:S05]  /*1820*/  @!P2 BRA `(.L_x_56) ;  /* 0x000000000014a947 */ /* 0x001fea0003800000 */
[----:B---34-:R-:W-:-:S13]  /*1830*/  ISETP.GE.U32.AND P2, PT, R4, R9, PT ;  /* 0x000000090400720c */ /* 0x018fda0003f46070 */
[----:B------:R-:W-:Y:S05]  /*1840*/  @P2 BRA `(.L_x_55) ;  /* 0x0000000000182947 */ /* 0x000fea0003800000 */
[----:B------:R0:W-:Y:S04]  /*1850*/  STS.U16 [R0+0x400], R9 ;  /* 0x0004000900007388 */ /* 0x0001e80000000400 */
[----:B------:R0:W-:Y:S01]  /*1860*/  STS.U16 [R7], R4 ;  /* 0x0000000407007388 */ /* 0x0001e20000000400 */
[----:B------:R-:W-:Y:S05]  /*1870*/  BRA `(.L_x_55) ;  /* 0x00000000000c7947 */ /* 0x000fea0003800000 */
.L_x_56:
[----:B---34-:R-:W-:-:S13]  /*1880*/  ISETP.GT.U32.AND P2, PT, R4, R9, PT ;  /* 0x000000090400720c */ /* 0x018fda0003f44070 */
[----:B------:R4:W-:Y:S04]  /*1890*/  @P2 STS.U16 [R0+0x400], R9 ;  /* 0x0004000900002388 */ /* 0x0009e80000000400 */
[----:B------:R4:W-:Y:S02]  /*18a0*/  @P2 STS.U16 [R7], R4 ;  /* 0x0000000407002388 */ /* 0x0009e40000000400 */
.L_x_55:
[----:B------:R-:W-:Y:S05]  /*18b0*/  BSYNC.RECONVERGENT B0 ;  /* 0x0000000000007941 */ /* 0x000fea0003800200 */
.L_x_54:
[----:B------:R-:W-:Y:S06]  /*18c0*/  BAR.SYNC.DEFER_BLOCKING 0x0 ;  /* 0x0000000000007b1d */ /* 0x000fec0000010000 */
[----:B------:R-:W5:Y:S04]  /*18d0*/  @!P1 LDS.U16 R5, [R0] ;  /* 0x0000000000059984 */ /* 0x000f680000000400 */
[----:B-----5:R0:W-:Y:S01]  /*18e0*/  @!P1 STG.E.U16 desc[UR6][R2.64], R5 ;  /* 0x0000000502009986 */ /* 0x0201e2000c101506 */
[----:B------:R-:W-:Y:S05]  /*18f0*/  @P0 EXIT ;  /* 0x000000000000094d */ /* 0x000fea0003800000 */
[----:B0-----:R-:W0:Y:S04]  /*1900*/  LDS.U16 R5, [R0+0x400] ;  /* 0x0004000000057984 */ /* 0x001e280000000400 */
[----:B0-----:R-:W-:Y:S01]  /*1910*/  STG.E.U16 desc[UR6][R2.64+0x400], R5 ;  /* 0x0004000502007986 */ /* 0x001fe2000c101506 */
[----:B------:R-:W-:Y:S05]  /*1920*/  EXIT ;  /* 0x000000000000794d */ /* 0x000fea0003800000 */
.L_x_57:
[----:B------:R-:W-:-:S00]  /*1930*/  BRA `(.L_x_57) ;  /* 0xfffffffc00fc7947 */ /* 0x000fc0000383ffff */
[----:B------:R-:W-:-:S00]  /*1940*/  NOP ;  /* 0x0000000000007918 */ /* 0x000fc00000000000 */
        /* <DEDUP_REMOVED lines=11> */
.L_x_190:


//--------------------- .text._Z15bmerge_shared_kPtmjjt --------------------------
	.section	.text._Z15bmerge_shared_kPtmjjt,"ax",@progbits
	.align	128
        .global         _Z15bmerge_shared_kPtmjjt
        .type           _Z15bmerge_shared_kPtmjjt,@function
        .size           _Z15bmerge_shared_kPtmjjt,(.L_x_191 - _Z15bmerge_shared_kPtmjjt)
        .other          _Z15bmerge_shared_kPtmjjt,@"STO_CUDA_ENTRY STV_DEFAULT"
_Z15bmerge_shared_kPtmjjt:
.text._Z15bmerge_shared_kPtmjjt:
[----:B------:R-:W-:Y:S01]  /*0000*/  LDC R1, c[0x0][0x37c] ;  /* 0x0000df00ff017b82 */ /* 0x000fe20000000800 */
[----:B------:R-:W0:Y:S01]  /*0010*/  S2R R6, SR_CTAID.X ;  /* 0x0000000000067919 */ /* 0x000e220000002500 */
[----:B------:R-:W1:Y:S01]  /*0020*/  LDCU.128 UR8, c[0x0][0x380] ;  /* 0x00007000ff0877ac */ /* 0x000e620008000c00 */
[----:B------:R-:W2:Y:S01]  /*0030*/  S2R R4, SR_TID.X ;  /* 0x0000000000047919 */ /* 0x000ea20000002100 */
[----:B------:R-:W3:Y:S01]  /*0040*/  LDCU.U16 UR4, c[0x0][0x398] ;  /* 0x00007300ff0477ac */ /* 0x000ee20008000400 */
[----:B------:R-:W4:Y:S01]  /*0050*/  LDCU.64 UR6, c[0x0][0x358] ;  /* 0x00006b00ff0677ac */ /* 0x000f220008000a00 */
[----:B---3--:R-:W-:Y:S02]  /*0060*/  IMAD.U32 R5, RZ, RZ, UR4 ;  /* 0x00000004ff057e24 */ /* 0x008fe4000f8e00ff */
[----:B0-----:R-:W-:-:S03]  /*0070*/  IMAD.WIDE.U32 R6, R6, 0x200, RZ ;  /* 0x0000020006067825 */ /* 0x001fc600078e00ff */
[----:B--2---:R-:W-:-:S04]  /*0080*/  LOP3.LUT R3, R6, R4, RZ, 0xfc, !PT ;  /* 0x0000000406037212 */ /* 0x004fc800078efcff */
[C---:B-1----:R-:W-:Y:S02]  /*0090*/  ISETP.GE.U32.AND P0, PT, R3.reuse, UR10, PT ;  /* 0x0000000a03007c0c */ /* 0x042fe4000bf06070 */
[----:B------:R-:W-:Y:S01]  /*00a0*/  LEA R2, P1, R3, UR8, 0x1 ;  /* 0x0000000803027c11 */ /* 0x000fe2000f8208ff */
[----:B------:R-:W0:Y:S01]  /*00b0*/  S2UR UR5, SR_CgaCtaId ;  /* 0x00000000000579c3 */ /* 0x000e220000008800 */
[----:B------:R-:W-:Y:S01]  /*00c0*/  ISETP.GE.U32.AND.EX P0, PT, R7, UR11, PT, P0 ;  /* 0x0000000b07007c0c */ /* 0x000fe2000bf06100 */
[----:B------:R-:W-:Y:S01]  /*00d0*/  UMOV UR4, 0x400 ;  /* 0x0000040000047882 */ /* 0x000fe20000000000 */
[----:B------:R-:W-:Y:S01]  /*00e0*/  LEA.HI.X R3, R3, UR9, R7, 0x1, P1 ;  /* 0x0000000903037c11 */ /* 0x000fe200088f0c07 */
[----:B------:R-:W1:Y:S10]  /*00f0*/  LDCU UR8, c[0x0][0x390] ;  /* 0x00007200ff0877ac */ /* 0x000e740008000800 */
[----:B----4-:R-:W2:Y:S01]  /*0100*/  @!P0 LDG.E.U16 R5, desc[UR6][R2.64] ;  /* 0x0000000602058981 */ /* 0x010ea2000c1e1500 */
[----:B-1----:R-:W-:-:S02]  /*0110*/  UISETP.NE.AND UP0, UPT, UR8, URZ, UPT ;  /* 0x000000ff0800728c */ /* 0x002fc4000bf05270 */
[----:B0-----:R-:W-:-:S06]  /*0120*/  ULEA UR4, UR5, UR4, 0x18 ;  /* 0x0000000405047291 */ /* 0x001fcc000f8ec0ff */
[----:B------:R-:W-:-:S05]  /*0130*/  LEA R0, R4, UR4, 0x1 ;  /* 0x0000000404007c11 */ /* 0x000fca000f8e08ff */
[----:B--2---:R0:W-:Y:S01]  /*0140*/  STS.U16 [R0], R5 ;  /* 0x0000000500007388 */ /* 0x0041e20000000400 */
[----:B------:R-:W-:Y:S06]  /*0150*/  BAR.SYNC.DEFER_BLOCKING 0x0 ;  /* 0x0000000000007b1d */ /* 0x000fec0000010000 */
[----:B------:R-:W-:Y:S05]  /*0160*/  BRA.U !UP0, `(.L_x_58) ;  /* 0x0000002d08787547 */ /* 0x000fea000b800000 */
[----:B------:R-:W0:Y:S01]  /*0170*/  LDCU UR5, c[0x0][0x394] ;  /* 0x00007280ff0577ac */ /* 0x000e220008000800 */
[----:B------:R-:W-:Y:S01]  /*0180*/  LOP3.LUT R7, R4, UR8, RZ, 0x3c, !PT ;  /* 0x0000000804077c12 */ /* 0x000fe2000f8e3cff */
[----:B------:R-:W-:Y:S03]  /*0190*/  BSSY.RECONVERGENT B0, `(.L_x_59) ;  /* 0x0000012000007945 */ /* 0x000fe60003800200 */
[----:B------:R-:W-:Y:S02]  /*01a0*/  ISETP.GT.U32.AND P1, PT, R7, R4, PT ;  /* 0x000000040700720c */ /* 0x000fe40003f24070 */
[----:B0-----:R-:W-:-:S11]  /*01b0*/  LOP3.LUT R5, R6, UR5, R4, 0xc8, !PT ;  /* 0x0000000506057c12 */ /* 0x001fd6000f8ec804 */
[----:B------:R-:W-:Y:S05]  /*01c0*/  @!P1 BRA `(.L_x_60) ;  /* 0x0000000000389947 */ /* 0x000fea0003800000 */
[----:B------:R-:W-:Y:S01]  /*01d0*/  LEA R7, R7, UR4, 0x1 ;  /* 0x0000000407077c11 */ /* 0x000fe2000f8e08ff */
[----:B------:R0:W1:Y:S01]  /*01e0*/  LDS.U16 R6, [R0] ;  /* 0x0000000000067984 */ /* 0x0000620000000400 */
[----:B------:R-:W-:-:S03]  /*01f0*/  ISETP.NE.U32.AND P1, PT, R5, RZ, PT ;  /* 0x000000ff0500720c */ /* 0x000fc60003f25070 */
[----:B------:R0:W2:Y:S01]  /*0200*/  LDS.U16 R9, [R7] ;  /* 0x0000000007097984 */ /* 0x0000a20000000400 */
[----:B------:R-:W-:-:S13]  /*0210*/  ISETP.NE.AND.EX P1, PT, RZ, RZ, PT, P1 ;  /* 0x000000ffff00720c */ /* 0x000fda0003f25310 */
[----:B0-----:R-:W-:Y:S05]  /*0220*/  @P1 BRA `(.L_x_61) ;  /* 0x0000000000141947 */ /* 0x001fea0003800000 */
[----:B-12---:R-:W-:-:S13]  /*0230*/  ISETP.GT.U32.AND P1, PT, R6, R9, PT ;  /* 0x000000090600720c */ /* 0x006fda0003f24070 */
[----:B------:R-:W-:Y:S05]  /*0240*/  @!P1 BRA `(.L_x_60) ;  /* 0x0000000000189947 */ /* 0x000fea0003800000 */
[----:B------:R0:W-:Y:S04]  /*0250*/  STS.U16 [R0], R9 ;  /* 0x0000000900007388 */ /* 0x0001e80000000400 */
[----:B------:R0:W-:Y:S01]  /*0260*/  STS.U16 [R7], R6 ;  /* 0x0000000607007388 */ /* 0x0001e20000000400 */
[----:B------:R-:W-:Y:S05]  /*0270*/  BRA `(.L_x_60) ;  /* 0x00000000000c7947 */ /* 0x000fea0003800000 */
.L_x_61:
[----:B-12---:R-:W-:-:S13]  /*0280*/  ISETP.GE.U32.AND P1, PT, R6, R9, PT ;  /* 0x000000090600720c */ /* 0x006fda0003f26070 */
[----:B------:R1:W-:Y:S04]  /*0290*/  @!P1 STS.U16 [R0], R9 ;  /* 0x0000000900009388 */ /* 0x0003e80000000400 */
[----:B------:R1:W-:Y:S02]  /*02a0*/  @!P1 STS.U16 [R7], R6 ;  /* 0x0000000607009388 */ /* 0x0003e40000000400 */
.L_x_60:
[----:B------:R-:W-:Y:S05]  /*02b0*/  BSYNC.RECONVERGENT B0 ;  /* 0x0000000000007941 */ /* 0x000fea0003800200 */
.L_x_59:
[----:B------:R-:W-:Y:S01]  /*02c0*/  BAR.SYNC.DEFER_BLOCKING 0x0 ;  /* 0x0000000000007b1d */ /* 0x000fe20000010000 */
[----:B------:R-:W-:-:S09]  /*02d0*/  UISETP.NE.AND UP0, UPT, UR8, 0x1, UPT ;  /* 0x000000010800788c */ /* 0x000fd2000bf05270 */
[----:B------:R-:W-:Y:S05]  /*02e0*/  BRA.U !UP0, `(.L_x_58) ;  /* 0x0000002d08187547 */ /* 0x000fea000b800000 */
[----:B------:R-:W-:Y:S01]  /*02f0*/  USHF.R.U32.HI UR5, URZ, 0x1, UR8 ;  /* 0x00000001ff057899 */ /* 0x000fe20008011608 */
[----:B------:R-:W-:Y:S05]  /*0300*/  BSSY.RECONVERGENT B0, `(.L_x_62) ;  /* 0x0000012000007945 */ /* 0x000fea0003800200 */
[----:B01----:R-:W-:-:S04]  /*0310*/  LOP3.LUT R7, R4, UR5, RZ, 0x3c, !PT ;  /* 0x0000000504077c12 */ /* 0x003fc8000f8e3cff */
[----:B------:R-:W-:-:S13]  /*0320*/  ISETP.GT.U32.AND P1, PT, R7, R4, PT ;  /* 0x000000040700720c */ /* 0x000fda0003f24070 */
[----:B------:R-:W-:Y:S05]  /*0330*/  @!P1 BRA `(.L_x_63) ;  /* 0x0000000000389947 */ /* 0x000fea0003800000 */
[----:B------:R-:W-:Y:S01]  /*0340*/  LEA R7, R7, UR4, 0x1 ;  /* 0x0000000407077c11 */ /* 0x000fe2000f8e08ff */
[----:B------:R0:W1:Y:S01]  /*0350*/  LDS.U16 R6, [R0] ;  /* 0x0000000000067984 */ /* 0x0000620000000400 */
        /* <DEDUP_REMOVED lines=9> */
.L_x_64:
[----:B-12---:R-:W-:-:S13]  /*03f0*/  ISETP.GT.U32.AND P1, PT, R6, R9, PT ;  /* 0x000000090600720c */ /* 0x006fda0003f24070 */
[----:B------:R1:W-:Y:S04]  /*0400*/  @P1 STS.U16 [R0], R9 ;  /* 0x0000000900001388 */ /* 0x0003e80000000400 */
[----:B------:R1:W-:Y:S02]  /*0410*/  @P1 STS.U16 [R7], R6 ;  /* 0x0000000607001388 */ /* 0x0003e40000000400 */
.L_x_63:
[----:B------:R-:W-:Y:S05]  /*0420*/  BSYNC.RECONVERGENT B0 ;  /* 0x0000000000007941 */ /* 0x000fea0003800200 */
.L_x_62:
[----:B------:R-:W-:Y:S01]  /*0430*/  BAR.SYNC.DEFER_BLOCKING 0x0 ;  /* 0x0000000000007b1d */ /* 0x000fe20000010000 */
[----:B------:R-:W-:-:S09]  /*0440*/  UISETP.GE.U32.AND UP0, UPT, UR8, 0x4, UPT ;  /* 0x000000040800788c */ /* 0x000fd2000bf06070 */
        /* <DEDUP_REMOVED lines=17> */
.L_x_67:
[----:B-12---:R-:W-:-:S13]  /*0560*/  ISETP.GT.U32.AND P1, PT, R6, R9, PT ;  /* 0x000000090600720c */ /* 0x006fda0003f24070 */
[----:B------:R0:W-:Y:S04]  /*0570*/  @P1 STS.U16 [R0], R9 ;  /* 0x0000000900001388 */ /* 0x0001e80000000400 */
[----:B------:R0:W-:Y:S02]  /*0580*/  @P1 STS.U16 [R7], R6 ;  /* 0x0000000607001388 */ /* 0x0001e40000000400 */
.L_x_66:
[----:B------:R-:W-:Y:S05]  /*0590*/  BSYNC.RECONVERGENT B0 ;  /* 0x0000000000007941 */ /* 0x000fea0003800200 */
.L_x_65:
        /* <DEDUP_REMOVED lines=19> */
.L_x_70:
[----:B-12---:R-:W-:-:S13]  /*06d0*/  ISETP.GT.U32.AND P1, PT, R6, R9, PT ;  /* 0x000000090600720c */ /* 0x006fda0003f24070 */
[----:B------:R0:W-:Y:S04]  /*06e0*/  @P1 STS.U16 [R0], R9 ;  /* 0x0000000900001388 */ /* 0x0001e80000000400 */
[----:B------:R0:W-:Y:S02]  /*06f0*/  @P1 STS.U16 [R7], R6 ;  /* 0x0000000607001388 */ /* 0x0001e40000000400 */
.L_x_69:
[----:B------:R-:W-:Y:S05]  /*0700*/  BSYNC.RECONVERGENT B0 ;  /* 0x0000000000007941 */ /* 0x000fea0003800200 */
.L_x_68:
        /* <DEDUP_REMOVED lines=19> */
.L_x_73:
[----:B-12---:R-:W-:-:S13]  /*0840*/  ISETP.GT.U32.AND P1, PT, R6, R9, PT ;  /* 0x000000090600720c */ /* 0x006fda0003f24070 */
[----:B------:R0:W-:Y:S04]  /*0850*/  @P1 STS.U16 [R0], R9 ;  /* 0x0000000900001388 */ /* 0x0001e80000000400 */
[----:B------:R0:W-:Y:S02]  /*0860*/  @P1 STS.U16 [R7], R6 ;  /* 0x0000000607001388 */ /* 0x0001e40000000400 */
.L_x_72:
[----:B------:R-:W-:Y:S05]  /*0870*/  BSYNC.RECONVERGENT B0 ;  /* 0x0000000000007941 */ /* 0x000fea0003800200 */
.L_x_71:
        /* <DEDUP_REMOVED lines=19> */
.L_x_76:
[----:B-12---:R-:W-:-:S13]  /*09b0*/  ISETP.GT.U32.AND P1, PT, R6, R9, PT ;  /* 0x000000090600720c */ /* 0x006fda0003f24070 */
[----:B------:R0:W-:Y:S04]  /*09c0*/  @P1 STS.U16 [R0], R9 ;  /* 0x0000000900001388 */ /* 0x0001e80000000400 */
[----:B------:R0:W-:Y:S02]  /*09d0*/  @P1 STS.U16 [R7], R6 ;  /* 0x0000000607001388 */ /* 0x0001e40000000400 */
.L_x_75:
[----:B------:R-:W-:Y:S05]  /*09e0*/  BSYNC.RECONVERGENT B0 ;  /* 0x0000000000007941 */ /* 0x000fea0003800200 */
.L_x_74:
        /* <DEDUP_REMOVED lines=19> */
.L_x_79:
[----:B-12---:R-:W-:-:S13]  /*0b20*/  ISETP.GT.U32.AND P1, PT, R6, R9, PT ;  /* 0x000000090600720c */ /* 0x006fda0003f24070 */
[----:B------:R0:W-:Y:S04]  /*0b30*/  @P1 STS.U16 [R0], R9 ;  /* 0x0000000900001388 */ /* 0x0001e80000000400 */
[----:B------:R0:W-:Y:S02]  /*0b40*/  @P1 STS.U16 [R7], R6 ;  /* 0x0000000607001388 */ /* 0x0001e40000000400 */
.L_x_78:
[----:B------:R-:W-:Y:S05]  /*0b50*/  BSYNC.RECONVERGENT B0 ;  /* 0x0000000000007941 */ /* 0x000fea0003800200 */
.L_x_77:
        /* <DEDUP_REMOVED lines=19> */
.L_x_82:
[----:B-12---:R-:W-:-:S13]  /*0c90*/  ISETP.GT.U32.AND P1, PT, R6, R9, PT ;  /* 0x000000090600720c */ /* 0x006fda0003f24070 */
[----:B------:R0:W-:Y:S04]  /*0ca0*/  @P1 STS.U16 [R0], R9 ;  /* 0x0000000900001388 */ /* 0x0001e80000000400 */
[----:B------:R0:W-:Y:S02]  /*0cb0*/  @P1 STS.U16 [R7], R6 ;  /* 0x0000000607001388 */ /* 0x0001e40000000400 */
.L_x_81:
[----:B------:R-:W-:Y:S05]  /*0cc0*/  BSYNC.RECONVERGENT B0 ;  /* 0x0000000000007941 */ /* 0x000fea0003800200 */
.L_x_80:
        /* <DEDUP_REMOVED lines=19> */
.L_x_85:
[----:B-12---:R-:W-:-:S13]  /*0e00*/  ISETP.GT.U32.AND P1, PT, R6, R9, PT ;  /* 0x000000090600720c */ /* 0x006fda0003f24070 */
[----:B------:R1:W-:Y:S04]  /*0e10*/  @P1 STS.U16 [R0], R9 ;  /* 0x0000000900001388 */ /* 0x0003e80000000400 */
[----:B------:R1:W-:Y:S02]  /*0e20*/  @P1 STS.U16 [R7], R6 ;  /* 0x0000000607001388 */ /* 0x0003e40000000400 */
.L_x_84:
[----:B------:R-:W-:Y:S05]  /*0e30*/  BSYNC.RECONVERGENT B0 ;  /* 0x0000000000007941 */ /* 0x000fea0003800200 */
.L_x_83:
        /* <DEDUP_REMOVED lines=19> */
.L_x_88:
[----:B-12---:R-:W-:-:S13]  /*0f70*/  ISETP.GT.U32.AND P1, PT, R6, R9, PT ;  /* 0x000000090600720c */ /* 0x006fda0003f24070 */
[----:B------:R1:W-:Y:S04]  /*0f80*/  @P1 STS.U16 [R0], R9 ;  /* 0x0000000900001388 */ /* 0x0003e80000000400 */
[----:B------:R1:W-:Y:S02]  /*0f90*/  @P1 STS.U16 [R7], R6 ;  /* 0x0000000607001388 */ /* 0x0003e40000000400 */
.L_x_87:
[----:B------:R-:W-:Y:S05]  /*0fa0*/  BSYNC.RECONVERGENT B0 ;  /* 0x0000000000007941 */ /* 0x000fea0003800200 */
.L_x_86:
        /* <DEDUP_REMOVED lines=19> */
.L_x_91:
[----:B-12---:R-:W-:-:S13]  /*10e0*/  ISETP.GT.U32.AND P1, PT, R6, R9, PT ;  /* 0x000000090600720c */ /* 0x006fda0003f24070 */
[----:B------:R0:W-:Y:S04]  /*10f0*/  @P1 STS.U16 [R0], R9 ;  /* 0x0000000900001388 */ /* 0x0001e80000000400 */
[----:B------:R0:W-:Y:S02]  /*1100*/  @P1 STS.U16 [R7], R6 ;  /* 0x0000000607001388 */ /* 0x0001e40000000400 */
.L_x_90:
[----:B------:R-:W-:Y:S05]  /*1110*/  BSYNC.RECONVERGENT B0 ;  /* 0x0000000000007941 */ /* 0x000fea0003800200 */
.L_x_89:
        /* <DEDUP_REMOVED lines=19> */
.L_x_94:
[----:B-12---:R-:W-:-:S13]  /*1250*/  ISETP.GT.U32.AND P1, PT, R6, R9, PT ;  /* 0x000000090600720c */ /* 0x006fda0003f24070 */
[----:B------:R0:W-:Y:S04]  /*1260*/  @P1 STS.U16 [R0], R9 ;  /* 0x0000000900001388 */ /* 0x0001e80000000400 */
[----:B------:R0:W-:Y:S02]  /*1270*/  @P1 STS.U16 [R7], R6 ;  /* 0x0000000607001388 */ /* 0x0001e40000000400 */
.L_x_93:
[----:B------:R-:W-:Y:S05]  /*1280*/  BSYNC.RECONVERGENT B0 ;  /* 0x0000000000007941 */ /* 0x000fea0003800200 */
.L_x_92:
        /* <DEDUP_REMOVED lines=19> */
.L_x_97:
[----:B-12---:R-:W-:-:S13]  /*13c0*/  ISETP.GT.U32.AND P1, PT, R6, R9, PT ;  /* 0x000000090600720c */ /* 0x006fda0003f24070 */
[----:B------:R0:W-:Y:S04]  /*13d0*/  @P1 STS.U16 [R0], R9 ;  /* 0x0000000900001388 */ /* 0x0001e80000000400 */
[----:B------:R0:W-:Y:S02]  /*13e0*/  @P1 STS.U16 [R7], R6 ;  /* 0x0000000607001388 */ /* 0x0001e40000000400 */
.L_x_96:
[----:B------:R-:W-:Y:S05]  /*13f0*/  BSYNC.RECONVERGENT B0 ;  /* 0x0000000000007941 */ /* 0x000fea0003800200 */
.L_x_95:
        /* <DEDUP_REMOVED lines=19> */
.L_x_100:
[----:B-12---:R-:W-:-:S13]  /*1530*/  ISETP.GT.U32.AND P1, PT, R6, R9, PT ;  /* 0x000000090600720c */ /* 0x006fda0003f24070 */
[----:B------:R0:W-:Y:S04]  /*1540*/  @P1 STS.U16 [R0], R9 ;  /* 0x0000000900001388 */ /* 0x0001e80000000400 */
[----:B------:R0:W-:Y:S02]  /*1550*/  @P1 STS.U16 [R7], R6 ;  /* 0x0000000607001388 */ /* 0x0001e40000000400 */
.L_x_99:
[----:B------:R-:W-:Y:S05]  /*1560*/  BSYNC.RECONVERGENT B0 ;  /* 0x0000000000007941 */ /* 0x000fea0003800200 */
.L_x_98:
        /* <DEDUP_REMOVED lines=19> */
.L_x_103:
[----:B-12---:R-:W-:-:S13]  /*16a0*/  ISETP.GT.U32.AND P1, PT, R6, R9, PT ;  /* 0x000000090600720c */ /* 0x006fda0003f24070 */
[----:B------:R0:W-:Y:S04]  /*16b0*/  @P1 STS.U16 [R0], R9 ;  /* 0x0000000900001388 */ /* 0x0001e80000000400 */
[----:B------:R0:W-:Y:S02]  /*16c0*/  @P1 STS.U16 [R7], R6 ;  /* 0x0000000607001388 */ /* 0x0001e40000000400 */
.L_x_102:
[----:B------:R-:W-:Y:S05]  /*16d0*/  BSYNC.RECONVERGENT B0 ;  /* 0x0000000000007941 */ /* 0x000fea0003800200 */
.L_x_101:
        /* <DEDUP_REMOVED lines=19> */
.L_x_106:
[----:B-12---:R-:W-:-:S13]  /*1810*/  ISETP.GT.U32.AND P1, PT, R6, R9, PT ;  /* 0x000000090600720c */ /* 0x006fda0003f24070 */
[----:B------:R0:W-:Y:S04]  /*1820*/  @P1 STS.U16 [R0], R9 ;  /* 0x0000000900001388 */ /* 0x0001e80000000400 */
[----:B------:R0:W-:Y:S02]  /*1830*/  @P1 STS.U16 [R7], R6 ;  /* 0x0000000607001388 */ /* 0x0001e40000000400 */
.L_x_105:
[----:B------:R-:W-:Y:S05]  /*1840*/  BSYNC.RECONVERGENT B0 ;  /* 0x0000000000007941 */ /* 0x000fea0003800200 */
.L_x_104:
        /* <DEDUP_REMOVED lines=19> */
.L_x_109:
[----:B-12---:R-:W-:-:S13]  /*1980*/  ISETP.GT.U32.AND P1, PT, R6, R9, PT ;  /* 0x000000090600720c */ /* 0x006fda0003f24070 */
[----:B------:R1:W-:Y:S04]  /*1990*/  @P1 STS.U16 [R0], R9 ;  /* 0x0000000900001388 */ /* 0x0003e80000000400 */
[----:B------:R1:W-:Y:S02]  /*19a0*/  @P1 STS.U16 [R7], R6 ;  /* 0x0000000607001388 */ /* 0x0003e40000000400 */
.L_x_108:
[----:B------:R-:W-:Y:S05]  /*19b0*/  BSYNC.RECONVERGENT B0 ;  /* 0x0000000000007941 */ /* 0x000fea0003800200 */
.L_x_107:
        /* <DEDUP_REMOVED lines=19> */
.L_x_112:
[----:B-12---:R-:W-:-:S13]  /*1af0*/  ISETP.GT.U32.AND P1, PT, R6, R9, PT ;  /* 0x000000090600720c */ /* 0x006fda0003f24070 */
[----:B------:R1:W-:Y:S04]  /*1b00*/  @P1 STS.U16 [R0], R9 ;  /* 0x0000000900001388 */ /* 0x0003e80000000400 */
[----:B------:R1:W-:Y:S02]  /*1b10*/  @P1 STS.U16 [R7], R6 ;  /* 0x0000000607001388 */ /* 0x0003e40000000400 */
.L_x_111:
[----:B------:R-:W-:Y:S05]  /*1b20*/  BSYNC.RECONVERGENT B0 ;  /* 0x0000000000007941 */ /* 0x000fea0003800200 */
.L_x_110:
        /* <DEDUP_REMOVED lines=19> */
.L_x_115:
[----:B-12---:R-:W-:-:S13]  /*1c60*/  ISETP.GT.U32.AND P1, PT, R6, R9, PT ;  /* 0x000000090600720c */ /* 0x006fda0003f24070 */
[----:B------:R0:W-:Y:S04]  /*1c70*/  @P1 STS.U16 [R0], R9 ;  /* 0x0000000900001388 */ /* 0x0001e80000000400 */
[----:B------:R0:W-:Y:S02]  /*1c80*/  @P1 STS.U16 [R7], R6 ;  /* 0x0000000607001388 */ /* 0x0001e40000000400 */
.L_x_114:
[----:B------:R-:W-:Y:S05]  /*1c90*/  BSYNC.RECONVERGENT B0 ;  /* 0x0000000000007941 */ /* 0x000fea0003800200 */
.L_x_113:
        /* <DEDUP_REMOVED lines=19> */
.L_x_118:
[----:B-12---:R-:W-:-:S13]  /*1dd0*/  ISETP.GT.U32.AND P1, PT, R6, R9, PT ;  /* 0x000000090600720c */ /* 0x006fda0003f24070 */
[----:B------:R0:W-:Y:S04]  /*1de0*/  @P1 STS.U16 [R0], R9 ;  /* 0x0000000900001388 */ /* 0x0001e80000000400 */
[----:B------:R0:W-:Y:S02]  /*1df0*/  @P1 STS.U16 [R7], R6 ;  /* 0x0000000607001388 */ /* 0x0001e40000000400 */
.L_x_117:
[----:B------:R-:W-:Y:S05]  /*1e00*/  BSYNC.RECONVERGENT B0 ;  /* 0x0000000000007941 */ /* 0x000fea0003800200 */
.L_x_116:
        /* <DEDUP_REMOVED lines=19> */
.L_x_121:
[----:B-12---:R-:W-:-:S13]  /*1f40*/  ISETP.GT.U32.AND P1, PT, R6, R9, PT ;  /* 0x000000090600720c */ /* 0x006fda0003f24070 */
[----:B------:R0:W-:Y:S04]  /*1f50*/  @P1 STS.U16 [R0], R9 ;  /* 0x0000000900001388 */ /* 0x0001e80000000400 */
[----:B------:R0:W-:Y:S02]  /*1f60*/  @P1 STS.U16 [R7], R6 ;  /* 0x0000000607001388 */ /* 0x0001e40000000400 */
.L_x_120:
[----:B------:R-:W-:Y:S05]  /*1f70*/  BSYNC.RECONVERGENT B0 ;  /* 0x0000000000007941 */ /* 0x000fea0003800200 */
.L_x_119:
        /* <DEDUP_REMOVED lines=19> */
.L_x_124:
[----:B-12---:R-:W-:-:S13]  /*20b0*/  ISETP.GT.U32.AND P1, PT, R6, R9, PT ;  /* 0x000000090600720c */ /* 0x006fda0003f24070 */
[----:B------:R0:W-:Y:S04]  /*20c0*/  @P1 STS.U16 [R0], R9 ;  /* 0x0000000900001388 */ /* 0x0001e80000000400 */
[----:B------:R0:W-:Y:S02]  /*20d0*/  @P1 STS.U16 [R7], R6 ;  /* 0x0000000607001388 */ /* 0x0001e40000000400 */
.L_x_123:
[----:B------:R-:W-:Y:S05]  /*20e0*/  BSYNC.RECONVERGENT B0 ;  /* 0x0000000000007941 */ /* 0x000fea0003800200 */
.L_x_122:
        /* <DEDUP_REMOVED lines=19> */
.L_x_127:
[----:B-12---:R-:W-:-:S13]  /*2220*/  ISETP.GT.U32.AND P1, PT, R6, R9, PT ;  /* 0x000000090600720c */ /* 0x006fda0003f24070 */
[----:B------:R0:W-:Y:S04]  /*2230*/  @P1 STS.U16 [R0], R9 ;  /* 0x0000000900001388 */ /* 0x0001e80000000400 */
[----:B------:R0:W-:Y:S02]  /*2240*/  @P1 STS.U16 [R7], R6 ;  /* 0x0000000607001388 */ /* 0x0001e40000000400 */
.L_x_126:
[----:B------:R-:W-:Y:S05]  /*2250*/  BSYNC.RECONVERGENT B0 ;  /* 0x0000000000007941 */ /* 0x000fea0003800200 */
.L_x_125:
        /* <DEDUP_REMOVED lines=19> */
.L_x_130:
[----:B-12---:R-:W-:-:S13]  /*2390*/  ISETP.GT.U32.AND P1, PT, R6, R9, PT ;  /* 0x000000090600720c */ /* 0x006fda0003f24070 */
[----:B------:R0:W-:Y:S04]  /*23a0*/  @P1 STS.U16 [R0], R9 ;  /* 0x0000000900001388 */ /* 0x0001e80000000400 */
[----:B------:R0:W-:Y:S02]  /*23b0*/  @P1 STS.U16 [R7], R6 ;  /* 0x0000000607001388 */ /* 0x0001e40000000400 */
.L_x_129:
[----:B------:R-:W-:Y:S05]  /*23c0*/  BSYNC.RECONVERGENT B0 ;  /* 0x0000000000007941 */ /* 0x000fea0003800200 */
.L_x_128:
        /* <DEDUP_REMOVED lines=19> */
.L_x_133:
[----:B-12---:R-:W-:-:S13]  /*2500*/  ISETP.GT.U32.AND P1, PT, R6, R9, PT ;  /* 0x000000090600720c */ /* 0x006fda0003f24070 */
[----:B------:R1:W-:Y:S04]  /*2510*/  @P1 STS.U16 [R0], R9 ;  /* 0x0000000900001388 */ /* 0x0003e80000000400 */
[----:B------:R1:W-:Y:S02]  /*2520*/  @P1 STS.U16 [R7], R6 ;  /* 0x0000000607001388 */ /* 0x0003e40000000400 */
.L_x_132:
[----:B------:R-:W-:Y:S05]  /*2530*/  BSYNC.RECONVERGENT B0 ;  /* 0x0000000000007941 */ /* 0x000fea0003800200 */
.L_x_131:
        /* <DEDUP_REMOVED lines=19> */
.L_x_136:
[----:B-12---:R-:W-:-:S13]  /*2670*/  ISETP.GT.U32.AND P1, PT, R6, R9, PT ;  /* 0x000000090600720c */ /* 0x006fda0003f24070 */
[----:B------:R1:W-:Y:S04]  /*2680*/  @P1 STS.U16 [R0], R9 ;  /* 0x0000000900001388 */ /* 0x0003e80000000400 */
[----:B------:R1:W-:Y:S02]  /*2690*/  @P1 STS.U16 [R7], R6 ;  /* 0x0000000607001388 */ /* 0x0003e40000000400 */
.L_x_135:
[----:B------:R-:W-:Y:S05]  /*26a0*/  BSYNC.RECONVERGENT B0 ;  /* 0x0000000000007941 */ /* 0x000fea0003800200 */
.L_x_134:
        /* <DEDUP_REMOVED lines=19> */
.L_x_139:
[----:B-12---:R-:W-:-:S13]  /*27e0*/  ISETP.GT.U32.AND P1, PT, R6, R9, PT ;  /* 0x000000090600720c */ /* 0x006fda0003f24070 */
[----:B------:R0:W-:Y:S04]  /*27f0*/  @P1 STS.U16 [R0], R9 ;  /* 0x0000000900001388 */ /* 0x0001e80000000400 */
[----:B------:R0:W-:Y:S02]  /*2800*/  @P1 STS.U16 [R7], R6 ;  /* 0x0000000607001388 */ /* 0x0001e40000000400 */
.L_x_138:
[----:B------:R-:W-:Y:S05]  /*2810*/  BSYNC.RECONVERGENT B0 ;  /* 0x0000000000007941 */ /* 0x000fea0003800200 */
.L_x_137:
        /* <DEDUP_REMOVED lines=19> */
.L_x_142:
[----:B-12---:R-:W-:-:S13]  /*2950*/  ISETP.GT.U32.AND P1, PT, R6, R9, PT ;  /* 0x000000090600720c */ /* 0x006fda0003f24070 */
[----:B------:R0:W-:Y:S04]  /*2960*/  @P1 STS.U16 [R0], R9 ;  /* 0x0000000900001388 */ /* 0x0001e80000000400 */
[----:B------:R0:W-:Y:S02]  /*2970*/  @P1 STS.U16 [R7], R6 ;  /* 0x0000000607001388 */ /* 0x0001e40000000400 */
.L_x_141:
[----:B------:R-:W-:Y:S05]  /*2980*/  BSYNC.RECONVERGENT B0 ;  /* 0x0000000000007941 */ /* 0x000fea0003800200 */
.L_x_140:
        /* <DEDUP_REMOVED lines=19> */
.L_x_145:
[----:B-12---:R-:W-:-:S13]  /*2ac0*/  ISETP.GT.U32.AND P1, PT, R6, R9, PT ;  /* 0x000000090600720c */ /* 0x006fda0003f24070 */
[----:B------:R0:W-:Y:S04]  /*2ad0*/  @P1 STS.U16 [R0], R9 ;  /* 0x0000000900001388 */ /* 0x0001e80000000400 */
[----:B------:R0:W-:Y:S02]  /*2ae0*/  @P1 STS.U16 [R7], R6 ;  /* 0x0000000607001388 */ /* 0x0001e40000000400 */
.L_x_144:
[----:B------:R-:W-:Y:S05]  /*2af0*/  BSYNC.RECONVERGENT B0 ;  /* 0x0000000000007941 */ /* 0x000fea0003800200 */
.L_x_143:
        /* <DEDUP_REMOVED lines=19> */
.L_x_148:
[----:B-12---:R-:W-:-:S13]  /*2c30*/  ISETP.GT.U32.AND P1, PT, R6, R9, PT ;  /* 0x000000090600720c */ /* 0x006fda0003f24070 */
[----:B------:R0:W-:Y:S04]  /*2c40*/  @P1 STS.U16 [R0], R9 ;  /* 0x0000000900001388 */ /* 0x0001e80000000400 */
[----:B------:R0:W-:Y:S02]  /*2c50*/  @P1 STS.U16 [R7], R6 ;  /* 0x0000000607001388 */ /* 0x0001e40000000400 */
.L_x_147:
[----:B------:R-:W-:Y:S05]  /*2c60*/  BSYNC.RECONVERGENT B0 ;  /* 0x0000000000007941 */ /* 0x000fea0003800200 */
.L_x_146:
        /* <DEDUP_REMOVED lines=19> */
.L_x_151:
[----:B-12---:R-:W-:-:S13]  /*2da0*/  ISETP.GT.U32.AND P1, PT, R6, R9, PT ;  /* 0x000000090600720c */ /* 0x006fda0003f24070 */
[----:B------:R0:W-:Y:S04]  /*2db0*/  @P1 STS.U16 [R0], R9 ;  /* 0x0000000900001388 */ /* 0x0001e80000000400 */
[----:B------:R0:W-:Y:S02]  /*2dc0*/  @P1 STS.U16 [R7], R6 ;  /* 0x0000000607001388 */ /* 0x0001e40000000400 */
.L_x_150:
[----:B------:R-:W-:Y:S05]  /*2dd0*/  BSYNC.RECONVERGENT B0 ;  /* 0x0000000000007941 */ /* 0x000fea0003800200 */
.L_x_149:
[----:B------:R-:W-:Y:S01]  /*2de0*/  BAR.SYNC.DEFER_BLOCKING 0x0 ;  /* 0x0000000000007b1d */ /* 0x000fe20000010000 */
[----:B------:R-:W-:-:S09]  /*2df0*/  UISETP.GT.AND UP0, UPT, UR8, -0x1, UPT ;  /* 0xffffffff0800788c */ /* 0x000fd2000bf04270 */
[----:B------:R-:W-:Y:S05]  /*2e00*/  BRA.U UP0, `(.L_x_58) ;  /* 0x0000000100507547 */ /* 0x000fea000b800000 */
[----:B01----:R-:W-:Y:S01]  /*2e10*/  LOP3.LUT R7, R4, 0x1, RZ, 0x3c, !PT ;  /* 0x0000000104077812 */ /* 0x003fe200078e3cff */
[----:B------:R-:W-:Y:S03]  /*2e20*/  BSSY.RECONVERGENT B0, `(.L_x_152) ;  /* 0x0000011000007945 */ /* 0x000fe60003800200 */
        /* <DEDUP_REMOVED lines=13> */
.L_x_154:
[----:B-12---:R-:W-:-:S13]  /*2f00*/  ISETP.GT.U32.AND P1, PT, R4, R9, PT ;  /* 0x000000090400720c */ /* 0x006fda0003f24070 */
[----:B------:R0:W-:Y:S04]  /*2f10*/  @P1 STS.U16 [R0], R9 ;  /* 0x0000000900001388 */ /* 0x0001e80000000400 */
[----:B------:R0:W-:Y:S02]  /*2f20*/  @P1 STS.U16 [R7], R4 ;  /* 0x0000000407001388 */ /* 0x0001e40000000400 */
.L_x_153:
[----:B------:R-:W-:Y:S05]  /*2f30*/  BSYNC.RECONVERGENT B0 ;  /* 0x0000000000007941 */ /* 0x000fea0003800200 */
.L_x_152:
[----:B------:R-:W-:Y:S06]  /*2f40*/  BAR.SYNC.DEFER_BLOCKING 0x0 ;  /* 0x0000000000007b1d */ /* 0x000fec0000010000 */
.L_x_58:
[----:B------:R-:W-:Y:S05]  /*2f50*/  @P0 EXIT ;  /* 0x000000000000094d */ /* 0x000fea0003800000 */
[----:B0-----:R-:W0:Y:S04]  /*2f60*/  LDS.U16 R5, [R0] ;  /* 0x0000000000057984 */ /* 0x001e280000000400 */
[----:B0-----:R-:W-:Y:S01]  /*2f70*/  STG.E.U16 desc[UR6][R2.64], R5 ;  /* 0x0000000502007986 */ /* 0x001fe2000c101506 */
[----:B------:R-:W-:Y:S05]  /*2f80*/  EXIT ;  /* 0x000000000000794d */ /* 0x000fea0003800000 */
.L_x_155:
        /* <DEDUP_REMOVED lines=15> */
.L_x_191:


//--------------------- .text._Z15bmerge_global_kPtmjj --------------------------
	.section	.text._Z15bmerge_global_kPtmjj,"ax",@progbits
	.align	128
        .global         _Z15bmerge_global_kPtmjj
        .type           _Z15bmerge_global_kPtmjj,@function
        .size           _Z15bmerge_global_kPtmjj,(.L_x_192 - _Z15bmerge_global_kPtmjj)
        .other          _Z15bmerge_global_kPtmjj,@"STO_CUDA_ENTRY STV_DEFAULT"
_Z15bmerge_global_kPtmjj:
.text._Z15bmerge_global_kPtmjj:
[----:B------:R-:W-:Y:S01]  /*0000*/  LDC R1, c[0x0][0x37c] ;  /* 0x0000df00ff017b82 */ /* 0x000fe20000000800 */
[----:B------:R-:W0:Y:S07]  /*0010*/  S2R R2, SR_TID.X ;  /* 0x0000000000027919 */ /* 0x000e2e0000002100 */
[----:B------:R-:W0:Y:S01]  /*0020*/  S2UR UR4, SR_CTAID.X ;  /* 0x00000000000479c3 */ /* 0x000e220000002500 */
[----:B------:R-:W1:Y:S01]  /*0030*/  LDCU.64 UR6, c[0x0][0x388] ;  /* 0x00007100ff0677ac */ /* 0x000e620008000a00 */
[----:B------:R-:W-:-:S06]  /*0040*/  IMAD.MOV.U32 R3, RZ, RZ, RZ ;  /* 0x000000ffff037224 */ /* 0x000fcc00078e00ff */
[----:B------:R-:W0:Y:S02]  /*0050*/  LDC R5, c[0x0][0x360] ;  /* 0x0000d800ff057b82 */ /* 0x000e240000000800 */
[----:B0-----:R-:W-:-:S03]  /*0060*/  IMAD.WIDE.U32 R2, R5, UR4, R2 ;  /* 0x0000000405027c25 */ /* 0x001fc6000f8e0002 */
[----:B-1----:R-:W-:-:S04]  /*0070*/  ISETP.GE.U32.AND P0, PT, R2, UR6, PT ;  /* 0x0000000602007c0c */ /* 0x002fc8000bf06070 */
[----:B------:R-:W-:-:S13]  /*0080*/  ISETP.GE.U32.AND.EX P0, PT, R3, UR7, PT, P0 ;  /* 0x0000000703007c0c */ /* 0x000fda000bf06100 */
[----:B------:R-:W-:Y:S05]  /*0090*/  @P0 EXIT ;  /* 0x000000000000094d */ /* 0x000fea0003800000 */
[----:B------:R-:W0:Y:S02]  /*00a0*/  LDCU UR4, c[0x0][0x390] ;  /* 0x00007200ff0477ac */ /* 0x000e240008000800 */
[----:B0-----:R-:W-:-:S04]  /*00b0*/  LOP3.LUT R7, R2, UR4, RZ, 0x3c, !PT ;  /* 0x0000000402077c12 */ /* 0x001fc8000f8e3cff */
[C---:B------:R-:W-:Y:S02]  /*00c0*/  ISETP.GE.U32.AND P1, PT, R7.reuse, UR6, PT ;  /* 0x0000000607007c0c */ /* 0x040fe4000bf26070 */
[----:B------:R-:W-:Y:S02]  /*00d0*/  ISETP.LE.U32.AND P0, PT, R7, R2, PT ;  /* 0x000000020700720c */ /* 0x000fe40003f03070 */
[----:B------:R-:W-:-:S04]  /*00e0*/  ISETP.GE.U32.AND.EX P1, PT, R3, UR7, PT, P1 ;  /* 0x0000000703007c0c */ /* 0x000fc8000bf26110 */
[----:B------:R-:W-:-:S13]  /*00f0*/  ISETP.LE.U32.OR.EX P0, PT, R3, R3, P1, P0 ;  /* 0x000000030300720c */ /* 0x000fda0000f03500 */
[----:B------:R-:W-:Y:S05]  /*0100*/  @P0 EXIT ;  /* 0x000000000000094d */ /* 0x000fea0003800000 */
[----:B------:R-:W0:Y:S01]  /*0110*/  LDCU.64 UR6, c[0x0][0x380] ;  /* 0x00007000ff0677ac */ /* 0x000e220008000a00 */
[----:B------:R-:W1:Y:S01]  /*0120*/  LDCU.64 UR4, c[0x0][0x358] ;  /* 0x00006b00ff0477ac */ /* 0x000e620008000a00 */
[C---:B0-----:R-:W-:Y:S02]  /*0130*/  LEA R4, P0, R2.reuse, UR6, 0x1 ;  /* 0x0000000602047c11 */ /* 0x041fe4000f8008ff */
[C---:B------:R-:W-:Y:S01]  /*0140*/  LEA R6, P1, R7.reuse, UR6, 0x1 ;  /* 0x0000000607067c11 */ /* 0x040fe2000f8208ff */
[----:B------:R-:W0:Y:S01]  /*0150*/  LDCU UR6, c[0x0][0x394] ;  /* 0x00007280ff0677ac */ /* 0x000e220008000800 */
[--C-:B------:R-:W-:Y:S02]  /*0160*/  LEA.HI.X R5, R2, UR7, R3.reuse, 0x1, P0 ;  /* 0x0000000702057c11 */ /* 0x100fe400080f0c03 */
[----:B------:R-:W-:-:S03]  /*0170*/  LEA.HI.X R7, R7, UR7, R3, 0x1, P1 ;  /* 0x0000000707077c11 */ /* 0x000fc600088f0c03 */
[----:B-1----:R1:W5:Y:S04]  /*0180*/  LDG.E.U16 R9, desc[UR4][R4.64] ;  /* 0x0000000404097981 */ /* 0x002368000c1e1500 */
[----:B------:R1:W5:Y:S01]  /*0190*/  LDG.E.U16 R0, desc[UR4][R6.64] ;  /* 0x0000000406007981 */ /* 0x000362000c1e1500 */
[----:B0-----:R-:W-:-:S04]  /*01a0*/  LOP3.LUT P0, RZ, R2, UR6, RZ, 0xc0, !PT ;  /* 0x0000000602ff7c12 */ /* 0x001fc8000f80c0ff */
[----:B------:R-:W-:-:S13]  /*01b0*/  LOP3.LUT P0, RZ, R3, RZ, RZ, 0xc0, P0 ;  /* 0x000000ff03ff7212 */ /* 0x000fda000000c0ff */
[----:B-1----:R-:W-:Y:S05]  /*01c0*/  @P0 BRA `(.L_x_156) ;  /* 0x0000000000140947 */ /* 0x002fea0003800000 */
[----:B-----5:R-:W-:-:S13]  /*01d0*/  ISETP.GT.U32.AND P0, PT, R9, R0, PT ;  /* 0x000000000900720c */ /* 0x020fda0003f04070 */
[----:B------:R-:W-:Y:S05]  /*01e0*/  @!P0 EXIT ;  /* 0x000000000000894d */ /* 0x000fea0003800000 */
[----:B------:R-:W-:Y:S04]  /*01f0*/  STG.E.U16 desc[UR4][R4.64], R0 ;  /* 0x0000000004007986 */ /* 0x000fe8000c101504 */
[----:B------:R-:W-:Y:S01]  /*0200*/  STG.E.U16 desc[UR4][R6.64], R9 ;  /* 0x0000000906007986 */ /* 0x000fe2000c101504 */
[----:B------:R-:W-:Y:S05]  /*0210*/  EXIT ;  /* 0x000000000000794d */ /* 0x000fea0003800000 */
.L_x_156:
[----:B-----5:R-:W-:-:S13]  /*0220*/  ISETP.GE.U32.AND P0, PT, R9, R0, PT ;  /* 0x000000000900720c */ /* 0x020fda0003f06070 */
[----:B------:R-:W-:Y:S05]  /*0230*/  @P0 EXIT ;  /* 0x000000000000094d */ /* 0x000fea0003800000 */
[----:B------:R-:W-:Y:S04]  /*0240*/  STG.E.U16 desc[UR4][R4.64], R0 ;  /* 0x0000000004007986 */ /* 0x000fe8000c101504 */
[----:B------:R-:W-:Y:S01]  /*0250*/  STG.E.U16 desc[UR4][R6.64], R9 ;  /* 0x0000000906007986 */ /* 0x000fe2000c101504 */
[----:B------:R-:W-:Y:S05]  /*0260*/  EXIT ;  /* 0x000000000000794d */ /* 0x000fea0003800000 */
.L_x_157:
        /* <DEDUP_REMOVED lines=9> */
.L_x_192:


//--------------------- .text._Z24bmerge_global_vectorizedPtmjj --------------------------
	.section	.text._Z24bmerge_global_vectorizedPtmjj,"ax",@progbits
	.align	128
        .global         _Z24bmerge_global_vectorizedPtmjj
        .type           _Z24bmerge_global_vectorizedPtmjj,@function
        .size           _Z24bmerge_global_vectorizedPtmjj,(.L_x_193 - _Z24bmerge_global_vectorizedPtmjj)
        .other          _Z24bmerge_global_vectorizedPtmjj,@"STO_CUDA_ENTRY STV_DEFAULT"
_Z24bmerge_global_vectorizedPtmjj:
.text._Z24bmerge_global_vectorizedPtmjj:
[----:B------:R-:W-:Y:S01]  /*0000*/  LDC R1, c[0x0][0x37c] ;  /* 0x0000df00ff017b82 */ /* 0x000fe20000000800 */
[----:B------:R-:W0:Y:S07]  /*0010*/  S2R R2, SR_TID.X ;  /* 0x0000000000027919 */ /* 0x000e2e0000002100 */
[----:B------:R-:W0:Y:S01]  /*0020*/  S2UR UR4, SR_CTAID.X ;  /* 0x00000000000479c3 */ /* 0x000e220000002500 */
[----:B------:R-:W1:Y:S01]  /*0030*/  LDCU.64 UR6, c[0x0][0x388] ;  /* 0x00007100ff0677ac */ /* 0x000e620008000a00 */
[----:B------:R-:W-:-:S06]  /*0040*/  IMAD.MOV.U32 R3, RZ, RZ, RZ ;  /* 0x000000ffff037224 */ /* 0x000fcc00078e00ff */
[----:B------:R-:W0:Y:S02]  /*0050*/  LDC R5, c[0x0][0x360] ;  /* 0x0000d800ff057b82 */ /* 0x000e240000000800 */
[----:B0-----:R-:W-:-:S04]  /*0060*/  IMAD.WIDE.U32 R4, R5, UR4, R2 ;  /* 0x0000000405047c25 */ /* 0x001fc8000f8e0002 */
[C---:B------:R-:W-:Y:S01]  /*0070*/  IMAD.SHL.U32 R14, R4.reuse, 0x8, RZ ;  /* 0x00000008040e7824 */ /* 0x040fe200078e00ff */
[----:B------:R-:W-:-:S04]  /*0080*/  SHF.L.U64.HI R15, R4, 0x3, R5 ;  /* 0x00000003040f7819 */ /* 0x000fc80000010205 */
[----:B-1----:R-:W-:-:S04]  /*0090*/  ISETP.GE.U32.AND P0, PT, R14, UR6, PT ;  /* 0x000000060e007c0c */ /* 0x002fc8000bf06070 */
[----:B------:R-:W-:-:S13]  /*00a0*/  ISETP.GE.U32.AND.EX P0, PT, R15, UR7, PT, P0 ;  /* 0x000000070f007c0c */ /* 0x000fda000bf06100 */
[----:B------:R-:W-:Y:S05]  /*00b0*/  @P0 EXIT ;  /* 0x000000000000094d */ /* 0x000fea0003800000 */
[----:B------:R-:W0:Y:S02]  /*00c0*/  LDCU UR4, c[0x0][0x390] ;  /* 0x00007200ff0477ac */ /* 0x000e240008000800 */
[----:B0-----:R-:W-:-:S06]  /*00d0*/  USHF.R.U32.HI UR4, URZ, 0x3, UR4 ;  /* 0x00000003ff047899 */ /* 0x001fcc0008011604 */
[----:B------:R-:W-:-:S04]  /*00e0*/  LOP3.LUT R7, R4, UR4, RZ, 0x3c, !PT ;  /* 0x0000000404077c12 */ /* 0x000fc8000f8e3cff */
[C---:B------:R-:W-:Y:S01]  /*00f0*/  SHF.L.U64.HI R2, R7.reuse, 0x3, R5 ;  /* 0x0000000307027819 */ /* 0x040fe20000010205 */
[C---:B------:R-:W-:Y:S01]  /*0100*/  IMAD.SHL.U32 R0, R7.reuse, 0x8, RZ ;  /* 0x0000000807007824 */ /* 0x040fe200078e00ff */
[----:B------:R-:W-:-:S04]  /*0110*/  ISETP.LE.U32.AND P1, PT, R7, R4, PT ;  /* 0x000000040700720c */ /* 0x000fc80003f23070 */
[----:B------:R-:W-:-:S04]  /*0120*/  ISETP.GE.U32.AND P0, PT, R0, UR6, PT ;  /* 0x0000000600007c0c */ /* 0x000fc8000bf06070 */
        /* <DEDUP_REMOVED lines=10> */
[----:B-1----:R-:W2:Y:S04]  /*01d0*/  LDG.E.128 R4, desc[UR4][R2.64] ;  /* 0x0000000402047981 */ /* 0x002ea8000c1e1d00 */
[----:B------:R-:W3:Y:S01]  /*01e0*/  LDG.E.128 R8, desc[UR4][R12.64] ;  /* 0x000000040c087981 */ /* 0x000ee2000c1e1d00 */
[----:B0-----:R-:W-:-:S04]  /*01f0*/  LOP3.LUT P0, RZ, R14, UR6, RZ, 0xc0, !PT ;  /* 0x000000060eff7c12 */ /* 0x001fc8000f80c0ff */
[----:B------:R-:W-:Y:S02]  /*0200*/  LOP3.LUT P0, RZ, R15, RZ, RZ, 0xc0, P0 ;  /* 0x000000ff0fff7212 */ /* 0x000fe4000000c0ff */
[----:B--2---:R-:W-:Y:S02]  /*0210*/  LOP3.LUT R15, R4, 0xffff, RZ, 0xc0, !PT ;  /* 0x0000ffff040f7812 */ /* 0x004fe400078ec0ff */
[----:B------:R-:W-:Y:S02]  /*0220*/  SHF.R.U32.HI R18, RZ, 0x10, R4 ;  /* 0x00000010ff127819 */ /* 0x000fe40000011604 */
[----:B---3--:R-:W-:Y:S02]  /*0230*/  LOP3.LUT R0, R8, 0xffff, RZ, 0xc0, !PT ;  /* 0x0000ffff08007812 */ /* 0x008fe400078ec0ff */
[----:B------:R-:W-:Y:S02]  /*0240*/  SHF.R.U32.HI R21, RZ, 0x10, R8 ;  /* 0x00000010ff157819 */ /* 0x000fe40000011608 */
[----:B------:R-:W-:-:S02]  /*0250*/  ISETP.GE.U32.AND P3, PT, R15, R0, PT ;  /* 0x000000000f00720c */ /* 0x000fc40003f66070 */
[----:B------:R-:W-:Y:S02]  /*0260*/  ISETP.GT.U32.AND P5, PT, R15, R0, PT ;  /* 0x000000000f00720c */ /* 0x000fe40003fa4070 */
[----:B------:R-:W-:Y:S02]  /*0270*/  LOP3.LUT R19, R6, 0xffff, RZ, 0xc0, !PT ;  /* 0x0000ffff06137812 */ /* 0x000fe400078ec0ff */
[----:B------:R-:W-:Y:S02]  /*0280*/  LOP3.LUT R16, R10, 0xffff, RZ, 0xc0, !PT ;  /* 0x0000ffff0a107812 */ /* 0x000fe400078ec0ff */
[----:B------:R-:W-:Y:S02]  /*0290*/  LOP3.LUT R17, R5, 0xffff, RZ, 0xc0, !PT ;  /* 0x0000ffff05117812 */ /* 0x000fe400078ec0ff */
[----:B------:R-:W-:Y:S02]  /*02a0*/  LOP3.LUT R14, R9, 0xffff, RZ, 0xc0, !PT ;  /* 0x0000ffff090e7812 */ /* 0x000fe400078ec0ff */
[----:B------:R-:W-:-:S02]  /*02b0*/  SEL R0, RZ, 0xffffffff, !P3 ;  /* 0xffffffffff007807 */ /* 0x000fc40005800000 */
[CC--:B------:R-:W-:Y:S02]  /*02c0*/  ISETP.GE.U32.AND P3, PT, R18.reuse, R21.reuse, PT ;  /* 0x000000151200720c */ /* 0x0c0fe40003f66070 */
[----:B------:R-:W-:Y:S02]  /*02d0*/  @!P0 SEL R0, RZ, 0xffffffff, P5 ;  /* 0xffffffffff008807 */ /* 0x000fe40002800000 */
[CC--:B------:R-:W-:Y:S02]  /*02e0*/  ISETP.GT.U32.AND P1, PT, R19.reuse, R16.reuse, PT ;  /* 0x000000101300720c */ /* 0x0c0fe40003f24070 */
[----:B------:R-:W-:Y:S02]  /*02f0*/  ISETP.GE.U32.AND P2, PT, R19, R16, PT ;  /* 0x000000101300720c */ /* 0x000fe40003f46070 */
[----:B------:R-:W-:Y:S02]  /*0300*/  ISETP.GT.U32.AND P5, PT, R18, R21, PT ;  /* 0x000000151200720c */ /* 0x000fe40003fa4070 */
[----:B------:R-:W-:-:S02]  /*0310*/  SHF.R.U32.HI R19, RZ, 0x10, R5 ;  /* 0x00000010ff137819 */ /* 0x000fc40000011605 */
[----:B------:R-:W-:Y:S02]  /*0320*/  SHF.R.U32.HI R22, RZ, 0x10, R9 ;  /* 0x00000010ff167819 */ /* 0x000fe40000011609 */
[CC--:B------:R-:W-:Y:S02]  /*0330*/  ISETP.GT.U32.AND P6, PT, R17.reuse, R14.reuse, PT ;  /* 0x0000000e1100720c */ /* 0x0c0fe40003fc4070 */
[----:B------:R-:W-:Y:S02]  /*0340*/  ISETP.GE.U32.AND P4, PT, R17, R14, PT ;  /* 0x0000000e1100720c */ /* 0x000fe40003f86070 */
[----:B------:R-:W-:Y:S02]  /*0350*/  SEL R14, RZ, 0xffffffff, !P3 ;  /* 0xffffffffff0e7807 */ /* 0x000fe40005800000 */
[----:B------:R-:W-:Y:S02]  /*0360*/  LOP3.LUT R20, R7, 0xffff, RZ, 0xc0, !PT ;  /* 0x0000ffff07147812 */ /* 0x000fe400078ec0ff */
[----:B------:R-:W-:-:S02]  /*0370*/  LOP3.LUT R15, R11, 0xffff, RZ, 0xc0, !PT ;  /* 0x0000ffff0b0f7812 */ /* 0x000fc400078ec0ff */
[----:B------:R-:W-:Y:S02]  /*0380*/  @!P0 SEL R14, RZ, 0xffffffff, P5 ;  /* 0xffffffffff0e8807 */ /* 0x000fe40002800000 */
[----:B------:R-:W-:Y:S02]  /*0390*/  ISETP.GE.U32.AND P5, PT, R19, R22, PT ;  /* 0x000000161300720c */ /* 0x000fe40003fa6070 */
[----:B------:R-:W-:Y:S02]  /*03a0*/  LOP3.LUT R0, R0, 0x1, RZ, 0xc0, !PT ;  /* 0x0000000100007812 */ /* 0x000fe400078ec0ff */
[----:B------:R-:W-:Y:S02]  /*03b0*/  SEL R16, RZ, 0xffffffff, !P4 ;  /* 0xffffffffff107807 */ /* 0x000fe40006000000 */
[CC--:B------:R-:W-:Y:S02]  /*03c0*/  ISETP.GT.U32.AND P3, PT, R20.reuse, R15.reuse, PT ;  /* 0x0000000f1400720c */ /* 0x0c0fe40003f64070 */
[----:B------:R-:W-:-:S02]  /*03d0*/  ISETP.GE.U32.AND P4, PT, R20, R15, PT ;  /* 0x0000000f1400720c */ /* 0x000fc40003f86070 */
[----:B------:R-:W-:Y:S02]  /*03e0*/  @!P0 SEL R16, RZ, 0xffffffff, P6 ;  /* 0xffffffffff108807 */ /* 0x000fe40003000000 */
[----:B------:R-:W-:Y:S02]  /*03f0*/  SEL R20, RZ, 0xffffffff, !P5 ;  /* 0xffffffffff147807 */ /* 0x000fe40006800000 */
[----:B------:R-:W-:Y:S02]  /*0400*/  ISETP.NE.U32.AND P6, PT, R0, 0x1, PT ;  /* 0x000000010000780c */ /* 0x000fe40003fc5070 */
[----:B------:R-:W-:Y:S02]  /*0410*/  ISETP.GT.U32.AND P5, PT, R19, R22, PT ;  /* 0x000000161300720c */ /* 0x000fe40003fa4070 */
[----:B------:R-:W-:Y:S02]  /*0420*/  SHF.R.U32.HI R0, RZ, 0x10, R6 ;  /* 0x00000010ff007819 */ /* 0x000fe40000011606 */
[----:B------:R-:W-:-:S02]  /*0430*/  SHF.R.U32.HI R15, RZ, 0x10, R10 ;  /* 0x00000010ff0f7819 */ /* 0x000fc4000001160a */
[----:B------:R-:W-:Y:S02]  /*0440*/  @!P0 SEL R20, RZ, 0xffffffff, P5 ;  /* 0xffffffffff148807 */ /* 0x000fe40002800000 */
[----:B------:R-:W-:Y:S02]  /*0450*/  LOP3.LUT R16, R16, 0x1, RZ, 0xc0, !PT ;  /* 0x0000000110107812 */ /* 0x000fe400078ec0ff */
[----:B------:R-:W-:Y:S02]  /*0460*/  ISETP.GE.U32.AND P5, PT, R0, R15, PT ;  /* 0x0000000f0000720c */ /* 0x000fe40003fa6070 */
[----:B------:R-:W-:Y:S02]  /*0470*/  LOP3.LUT R14, R14, 0x1, RZ, 0xc0, !PT ;  /* 0x000000010e0e7812 */ /* 0x000fe400078ec0ff */
[----:B------:R-:W-:Y:S02]  /*0480*/  SEL R23, RZ, 0xffffffff, !P2 ;  /* 0xffffffffff177807 */ /* 0x000fe40005000000 */
[----:B------:R-:W-:-:S02]  /*0490*/  @!P0 SEL R23, RZ, 0xffffffff, P1 ;  /* 0xffffffffff178807 */ /* 0x000fc40000800000 */
[----:B------:R-:W-:Y:S02]  /*04a0*/  ISETP.NE.U32.AND P1, PT, R16, 0x1, PT ;  /* 0x000000011000780c */ /* 0x000fe40003f25070 */
[----:B------:R-:W-:Y:S02]  /*04b0*/  SEL R16, RZ, 0xffffffff, !P5 ;  /* 0xffffffffff107807 */ /* 0x000fe40006800000 */
[----:B------:R-:W-:Y:S02]  /*04c0*/  ISETP.NE.U32.AND P2, PT, R14, 0x1, PT ;  /* 0x000000010e00780c */ /* 0x000fe40003f45070 */
[----:B------:R-:W-:Y:S02]  /*04d0*/  ISETP.GT.U32.AND P5, PT, R0, R15, PT ;  /* 0x0000000f0000720c */ /* 0x000fe40003fa4070 */
[----:B------:R-:W-:Y:S02]  /*04e0*/  SHF.R.U32.HI R14, RZ, 0x10, R7 ;  /* 0x00000010ff0e7819 */ /* 0x000fe40000011607 */
[----:B------:R-:W-:-:S02]  /*04f0*/  SHF.R.U32.HI R17, RZ, 0x10, R11 ;  /* 0x00000010ff117819 */ /* 0x000fc4000001160b */
[----:B------:R-:W-:Y:S02]  /*0500*/  LOP3.LUT R20, R20, 0x1, RZ, 0xc0, !PT ;  /* 0x0000000114147812 */ /* 0x000fe400078ec0ff */
[----:B------:R-:W-:Y:S02]  /*0510*/  SEL R24, RZ, 0xffffffff, !P4 ;  /* 0xffffffffff187807 */ /* 0x000fe40006000000 */
[----:B------:R-:W-:Y:S02]  /*0520*/  @!P0 SEL R16, RZ, 0xffffffff, P5 ;  /* 0xffffffffff108807 */ /* 0x000fe40002800000 */
[CC--:B------:R-:W-:Y:S02]  /*0530*/  ISETP.GE.U32.AND P5, PT, R14.reuse, R17.reuse, PT ;  /* 0x000000110e00720c */ /* 0x0c0fe40003fa6070 */
[----:B------:R-:W-:Y:S02]  /*0540*/  @!P0 SEL R24, RZ, 0xffffffff, P3 ;  /* 0xffffffffff188807 */ /* 0x000fe40001800000 */
[----:B------:R-:W-:-:S02]  /*0550*/  ISETP.GT.U32.AND P3, PT, R14, R17, PT ;  /* 0x000000110e00720c */ /* 0x000fc40003f64070 */
[----:B------:R-:W-:Y:S02]  /*0560*/  ISETP.NE.U32.AND P4, PT, R20, 0x1, PT ;  /* 0x000000011400780c */ /* 0x000fe40003f85070 */
[----:B------:R-:W-:Y:S02]  /*0570*/  SEL R20, RZ, 0xffffffff, !P5 ;  /* 0xffffffffff147807 */ /* 0x000fe40006800000 */
[----:B------:R-:W-:Y:S02]  /*0580*/  LOP3.LUT R16, R16, 0x1, RZ, 0xc0, !PT ;  /* 0x0000000110107812 */ /* 0x000fe400078ec0ff */
[----:B------:R-:W-:Y:S02]  /*0590*/  @!P0 SEL R20, RZ, 0xffffffff, P3 ;  /* 0xffffffffff148807 */ /* 0x000fe40001800000 */
[----:B------:R-:W-:Y:S02]  /*05a0*/  LOP3.LUT R23, R23, 0x1, RZ, 0xc0, !PT ;  /* 0x0000000117177812 */ /* 0x000fe400078ec0ff */
[----:B------:R-:W-:-:S02]  /*05b0*/  ISETP.NE.U32.AND P3, PT, R16, 0x1, PT ;  /* 0x000000011000780c */ /* 0x000fc40003f65070 */
[----:B------:R-:W-:Y:S02]  /*05c0*/  LOP3.LUT R20, R20, 0x1, RZ, 0xc0, !PT ;  /* 0x0000000114147812 */ /* 0x000fe400078ec0ff */
[----:B------:R-:W-:Y:S02]  /*05d0*/  SEL R16, R4, R8, !P6 ;  /* 0x0000000804107207 */ /* 0x000fe40007000000 */
[----:B------:R-:W-:Y:S02]  /*05e0*/  SEL R4, R8, R4, !P6 ;  /* 0x0000000408047207 */ /* 0x000fe40007000000 */
[----:B------:R-:W-:Y:S02]  /*05f0*/  LOP3.LUT R24, R24, 0x1, RZ, 0xc0, !PT ;  /* 0x0000000118187812 */ /* 0x000fe400078ec0ff */
[----:B------:R-:W-:Y:S02]  /*0600*/  ISETP.NE.U32.AND P5, PT, R23, 0x1, PT ;  /* 0x000000011700780c */ /* 0x000fe40003fa5070 */
[----:B------:R-:W-:-:S02]  /*0610*/  SEL R8, R18, R21, !P2 ;  /* 0x0000001512087207 */ /* 0x000fc40005000000 */
[----:B------:R-:W-:Y:S02]  /*0620*/  ISETP.NE.U32.AND P6, PT, R20, 0x1, PT ;  /* 0x000000011400780c */ /* 0x000fe40003fc5070 */
[----:B------:R-:W-:Y:S02]  /*0630*/  SEL R18, R21, R18, !P2 ;  /* 0x0000001215127207 */ /* 0x000fe40005000000 */
[----:B------:R-:W-:Y:S02]  /*0640*/  SEL R20, R5, R9, !P1 ;  /* 0x0000000905147207 */ /* 0x000fe40004800000 */
[----:B------:R-:W-:Y:S02]  /*0650*/  SEL R21, R9, R5, !P1 ;  /* 0x0000000509157207 */ /* 0x000fe40004800000 */
[----:B------:R-:W-:Y:S02]  /*0660*/  SEL R5, R19, R22, !P4 ;  /* 0x0000001613057207 */ /* 0x000fe40006000000 */
[----:B------:R-:W-:-:S02]  /*0670*/  SEL R9, R22, R19, !P4 ;  /* 0x0000001316097207 */ /* 0x000fc40006000000 */
[----:B------:R-:W-:Y:S02]  /*0680*/  ISETP.NE.U32.AND P0, PT, R24, 0x1, PT ;  /* 0x000000011800780c */ /* 0x000fe40003f05070 */
[----:B------:R-:W-:Y:S02]  /*0690*/  SEL R19, R6, R10, !P5 ;  /* 0x0000000a06137207 */ /* 0x000fe40006800000 */
[----:B------:R-:W-:Y:S02]  /*06a0*/  SEL R6, R10, R6, !P5 ;  /* 0x000000060a067207 */ /* 0x000fe40006800000 */
[----:B------:R-:W-:Y:S02]  /*06b0*/  SEL R10, R0, R15, !P3 ;  /* 0x0000000f000a7207 */ /* 0x000fe40005800000 */
[----:B------:R-:W-:Y:S02]  /*06c0*/  SEL R0, R15, R0, !P3 ;  /* 0x000000000f007207 */ /* 0x000fe40005800000 */
[----:B------:R-:W-:-:S02]  /*06d0*/  SEL R15, R7, R11, !P0 ;  /* 0x0000000b070f7207 */ /* 0x000fc40004000000 */
[----:B------:R-:W-:Y:S02]  /*06e0*/  SEL R22, R11, R7, !P0 ;  /* 0x000000070b167207 */ /* 0x000fe40004000000 */
[----:B------:R-:W-:Y:S02]  /*06f0*/  SEL R7, R14, R17, !P6 ;  /* 0x000000110e077207 */ /* 0x000fe40007000000 */
[----:B------:R-:W-:Y:S02]  /*0700*/  SEL R11, R17, R14, !P6 ;  /* 0x0000000e110b7207 */ /* 0x000fe40007000000 */
[----:B------:R-:W-:Y:S02]  /*0710*/  LOP3.LUT R14, R21, 0xffff, RZ, 0xc0, !PT ;  /* 0x0000ffff150e7812 */ /* 0x000fe400078ec0ff */
[----:B------:R-:W-:Y:S02]  /*0720*/  LOP3.LUT R17, R16, 0xffff, RZ, 0xc0, !PT ;  /* 0x0000ffff10117812 */ /* 0x000fe400078ec0ff */
[----:B------:R-:W-:Y:S01]  /*0730*/  LOP3.LUT R23, R4, 0xffff, RZ, 0xc0, !PT ;  /* 0x0000ffff04177812 */ /* 0x000fe200078ec0ff */
[----:B------:R-:W-:Y:S01]  /*0740*/  IMAD R9, R9, 0x10000, R14 ;  /* 0x0001000009097824 */ /* 0x000fe200078e020e */
        /* <DEDUP_REMOVED lines=9> */
[----:B------:R-:W-:-:S02]  /*07e0*/  IMAD R7, R7, 0x10000, R14 ;  /* 0x0001000007077824 */ /* 0x000fc400078e020e */
[----:B------:R-:W-:Y:S02]  /*07f0*/  IMAD R10, R0, 0x10000, R17 ;  /* 0x00010000000a7824 */ /* 0x000fe400078e0211 */
[----:B------:R-:W-:Y:S01]  /*0800*/  IMAD R11, R11, 0x10000, R22 ;  /* 0x000100000b0b7824 */ /* 0x000fe200078e0216 */
[----:B------:R-:W-:Y:S04]  /*0810*/  STG.E.128 desc[UR4][R2.64], R4 ;  /* 0x0000000402007986 */ /* 0x000fe8000c101d04 */
[----:B------:R-:W-:Y:S01]  /*0820*/  STG.E.128 desc[UR4][R12.64], R8 ;  /* 0x000000080c007986 */ /* 0x000fe2000c101d04 */
[----:B------:R-:W-:Y:S05]  /*0830*/  EXIT ;  /* 0x000000000000794d */ /* 0x000fea0003800000 */
.L_x_158:
        /* <DEDUP_REMOVED lines=12> */
.L_x_193:


//--------------------- .text._Z14bsort_shared_kPtmmt --------------------------
	.section	.text._Z14bsort_shared_kPtmmt,"ax",@progbits
	.align	128
        .global         _Z14bsort_shared_kPtmmt
        .type           _Z14bsort_shared_kPtmmt,@function
        .size           _Z14bsort_shared_kPtmmt,(.L_x_194 - _Z14bsort_shared_kPtmmt)
        .other          _Z14bsort_shared_kPtmmt,@"STO_CUDA_ENTRY STV_DEFAULT"
_Z14bsort_shared_kPtmmt:
.text._Z14bsort_shared_kPtmmt:
[----:B------:R-:W-:Y:S01]  /*0000*/  LDC R1, c[0x0][0x37c] ;  /* 0x0000df00ff017b82 */ /* 0x000fe20000000800 */
[----:B------:R-:W0:Y:S01]  /*0010*/  S2R R2, SR_CTAID.X ;  /* 0x0000000000027919 */ /* 0x000e220000002500 */
[----:B------:R-:W1:Y:S01]  /*0020*/  LDCU.64 UR4, c[0x0][0x390] ;  /* 0x00007200ff0477ac */ /* 0x000e620008000a00 */
[----:B------:R-:W2:Y:S01]  /*0030*/  S2R R9, SR_TID.X ;  /* 0x0000000000097919 */ /* 0x000ea20000002100 */
[----:B------:R-:W3:Y:S01]  /*0040*/  LDCU.64 UR8, c[0x0][0x380] ;  /* 0x00007000ff0877ac */ /* 0x000ee20008000a00 */
[----:B------:R-:W4:Y:S01]  /*0050*/  LDCU.U16 UR10, c[0x0][0x398] ;  /* 0x00007300ff0a77ac */ /* 0x000f220008000400 */
[----:B------:R-:W5:Y:S01]  /*0060*/  LDCU.64 UR6, c[0x0][0x358] ;  /* 0x00006b00ff0677ac */ /* 0x000f620008000a00 */
[----:B----4-:R-:W-:Y:S02]  /*0070*/  IMAD.U32 R11, RZ, RZ, UR10 ;  /* 0x0000000aff0b7e24 */ /* 0x010fe4000f8e00ff */
[----:B0-----:R-:W-:-:S03]  /*0080*/  IMAD.WIDE.U32 R2, R2, 0x200, RZ ;  /* 0x0000020002027825 */ /* 0x001fc600078e00ff */
[----:B--2---:R-:W-:-:S04]  /*0090*/  LOP3.LUT R7, R2, R9, RZ, 0xfc, !PT ;  /* 0x0000000902077212 */ /* 0x004fc800078efcff */
[C---:B-1----:R-:W-:Y:S02]  /*00a0*/  ISETP.GE.U32.AND P0, PT, R7.reuse, UR4, PT ;  /* 0x0000000407007c0c */ /* 0x042fe4000bf06070 */
[----:B---3--:R-:W-:Y:S02]  /*00b0*/  LEA R4, P1, R7, UR8, 0x1 ;  /* 0x0000000807047c11 */ /* 0x008fe4000f8208ff */
[----:B------:R-:W-:Y:S02]  /*00c0*/  ISETP.GE.U32.AND.EX P0, PT, R3, UR5, PT, P0 ;  /* 0x0000000503007c0c */ /* 0x000fe4000bf06100 */
[----:B------:R-:W-:-:S11]  /*00d0*/  LEA.HI.X R5, R7, UR9, R3, 0x1, P1 ;  /* 0x0000000907057c11 */ /* 0x000fd600088f0c03 */
[----:B-----5:R-:W2:Y:S01]  /*00e0*/  @!P0 LDG.E.U16 R11, desc[UR6][R4.64] ;  /* 0x00000006040b8981 */ /* 0x020ea2000c1e1500 */
[----:B------:R-:W0:Y:S01]  /*00f0*/  S2UR UR5, SR_CgaCtaId ;  /* 0x00000000000579c3 */ /* 0x000e220000008800 */
[----:B------:R-:W-:Y:S01]  /*0100*/  UMOV UR4, 0x400 ;  /* 0x0000040000047882 */ /* 0x000fe20000000000 */
[C---:B------:R-:W-:Y:S01]  /*0110*/  IMAD.SHL.U32 R0, R9.reuse, 0x2, RZ ;  /* 0x0000000209007824 */ /* 0x040fe200078e00ff */
[----:B------:R-:W-:Y:S01]  /*0120*/  VOTE.ANY R10, PT, PT ;  /* 0x00000000000a7806 */ /* 0x000fe200038e0100 */
[----:B------:R-:W-:Y:S01]  /*0130*/  BSSY.RECONVERGENT B0, `(.L_x_159) ;  /* 0x0000084000007945 */ /* 0x000fe20003800200 */
[C---:B------:R-:W-:Y:S02]  /*0140*/  LOP3.LUT P1, RZ, R9.reuse, 0x2, RZ, 0xc0, !PT ;  /* 0x0000000209ff7812 */ /* 0x040fe4000782c0ff */
[C---:B------:R-:W-:Y:S02]  /*0150*/  LOP3.LUT P0, R6, R9.reuse, 0x1, RZ, 0xc0, !PT ;  /* 0x0000000109067812 */ /* 0x040fe4000780c0ff */
[----:B------:R-:W-:-:S02]  /*0160*/  LOP3.LUT P3, RZ, R9, 0x4, RZ, 0xc0, !PT ;  /* 0x0000000409ff7812 */ /* 0x000fc4000786c0ff */
[----:B------:R-:W-:Y:S01]  /*0170*/  LOP3.LUT R20, R9, 0x40, RZ, 0xc0, !PT ;  /* 0x0000004009147812 */ /* 0x000fe200078ec0ff */
[----:B0-----:R-:W-:-:S09]  /*0180*/  ULEA UR4, UR5, UR4, 0x18 ;  /* 0x0000000405047291 */ /* 0x001fd2000f8ec0ff */
[----:B--2---:R-:W-:Y:S01]  /*0190*/  STS.U16 [R0+UR4], R11 ;  /* 0x0000000b00007988 */ /* 0x004fe20008000404 */
[----:B------:R-:W-:Y:S06]  /*01a0*/  BAR.SYNC.DEFER_BLOCKING 0x0 ;  /* 0x0000000000007b1d */ /* 0x000fec0000010000 */
[----:B------:R-:W0:Y:S04]  /*01b0*/  LDS.U16 R13, [R0+UR4] ;  /* 0x00000004000d7984 */ /* 0x000e280008000400 */
[----:B0-----:R-:W0:Y:S02]  /*01c0*/  SHFL.BFLY PT, R8, R13, 0x1, 0x1f ;  /* 0x0c201f000d087f89 */ /* 0x001e2400000e0000 */
[----:B0-----:R-:W-:-:S04]  /*01d0*/  LOP3.LUT R12, R8, 0xffff, RZ, 0xc0, !PT ;  /* 0x0000ffff080c7812 */ /* 0x001fc800078ec0ff */
[----:B------:R-:W-:-:S04]  /*01e0*/  ISETP.GT.U32.XOR P1, PT, R12, R13, !P1 ;  /* 0x0000000d0c00720c */ /* 0x000fc80004f24870 */
[----:B------:R-:W-:-:S04]  /*01f0*/  PLOP3.LUT P1, PT, P1, P0, PT, 0x82, 0x28 ;  /* 0x000000000028781c */ /* 0x000fc80000f21072 */
[----:B------:R-:W-:Y:S02]  /*0200*/  SEL R15, R13, R8, P1 ;  /* 0x000000080d0f7207 */ /* 0x000fe40000800000 */
[----:B------:R-:W-:-:S03]  /*0210*/  LOP3.LUT P1, R8, R9, 0x2, RZ, 0xc0, !PT ;  /* 0x0000000209087812 */ /* 0x000fc6000782c0ff */
[----:B------:R-:W-:Y:S01]  /*0220*/  STS.U16 [R0+UR4], R15 ;  /* 0x0000000f00007988 */ /* 0x000fe20008000404 */
[----:B------:R-:W-:Y:S06]  /*0230*/  BAR.SYNC.DEFER_BLOCKING 0x0 ;  /* 0x0000000000007b1d */ /* 0x000fec0000010000 */
[----:B------:R-:W0:Y:S04]  /*0240*/  LDS.U16 R11, [R0+UR4] ;  /* 0x00000004000b7984 */ /* 0x000e280008000400 */
[----:B0-----:R-:W0:Y:S02]  /*0250*/  SHFL.BFLY PT, R12, R11, 0x2, 0x1f ;  /* 0x0c401f000b0c7f89 */ /* 0x001e2400000e0000 */
[----:B0-----:R-:W-:-:S04]  /*0260*/  LOP3.LUT R14, R12, 0xffff, RZ, 0xc0, !PT ;  /* 0x0000ffff0c0e7812 */ /* 0x001fc800078ec0ff */
[----:B------:R-:W-:-:S04]  /*0270*/  ISETP.GT.U32.XOR P2, PT, R14, R11, !P1 ;  /* 0x0000000b0e00720c */ /* 0x000fc80004f44870 */
[----:B------:R-:W-:-:S04]  /*0280*/  PLOP3.LUT P2, PT, P3, P2, PT, 0x82, 0x28 ;  /* 0x000000000028781c */ /* 0x000fc80001f45072 */
[----:B------:R-:W-:-:S04]  /*0290*/  SEL R12, R11, R12, P2 ;  /* 0x0000000c0b0c7207 */ /* 0x000fc80001000000 */
[----:B------:R-:W-:-:S05]  /*02a0*/  LOP3.LUT R13, R12, 0xffff, RZ, 0xc0, !PT ;  /* 0x0000ffff0c0d7812 */ /* 0x000fca00078ec0ff */
[----:B------:R-:W0:Y:S02]  /*02b0*/  SHFL.BFLY PT, R15, R13, 0x1, 0x1f ;  /* 0x0c201f000d0f7f89 */ /* 0x000e2400000e0000 */
[----:B0-----:R-:W-:-:S04]  /*02c0*/  LOP3.LUT R14, R15, 0xffff, RZ, 0xc0, !PT ;  /* 0x0000ffff0f0e7812 */ /* 0x001fc800078ec0ff */
[----:B------:R-:W-:-:S04]  /*02d0*/  ISETP.GT.U32.XOR P2, PT, R14, R13, !P0 ;  /* 0x0000000d0e00720c */ /* 0x000fc80004744870 */
[----:B------:R-:W-:Y:S02]  /*02e0*/  PLOP3.LUT P2, PT, P3, P2, PT, 0x82, 0x28 ;  /* 0x000000000028781c */ /* 0x000fe40001f45072 */
[C---:B------:R-:W-:Y:S02]  /*02f0*/  LOP3.LUT P3, RZ, R9.reuse, 0x8, RZ, 0xc0, !PT ;  /* 0x0000000809ff7812 */ /* 0x040fe4000786c0ff */
        /* <DEDUP_REMOVED lines=21> */
[----:B------:R-:W-:Y:S02]  /*0450*/  SEL R17, R12, R17, P4 ;  /* 0x000000110c117207 */ /* 0x000fe40002000000 */
[C---:B------:R-:W-:Y:S02]  /*0460*/  LOP3.LUT P3, R12, R9.reuse, 0x8, RZ, 0xc0, !PT ;  /* 0x00000008090c7812 */ /* 0x040fe4000786c0ff */
[----:B------:R-:W-:Y:S01]  /*0470*/  LOP3.LUT P4, RZ, R9, 0x10, RZ, 0xc0, !PT ;  /* 0x0000001009ff7812 */ /* 0x000fe2000788c0ff */
        /* <DEDUP_REMOVED lines=60> */
[----:B------:R-:W-:-:S03]  /*0840*/  LOP3.LUT R14, R9, 0x20, RZ, 0x3c, !PT ;  /* 0x00000020090e7812 */ /* 0x000fc600078e3cff */
[----:B------:R0:W-:Y:S01]  /*0850*/  STS.U16 [R0+UR4], R19 ;  /* 0x0000001300007988 */ /* 0x0001e20008000404 */
[----:B------:R-:W-:Y:S01]  /*0860*/  BAR.SYNC.DEFER_BLOCKING 0x0 ;  /* 0x0000000000007b1d */ /* 0x000fe20000010000 */
[----:B------:R-:W-:Y:S02]  /*0870*/  ISETP.GT.U32.AND P2, PT, R14, R9, PT ;  /* 0x000000090e00720c */ /* 0x000fe40003f44070 */
[----:B------:R-:W-:-:S11]  /*0880*/  LOP3.LUT R14, R0, 0x40, RZ, 0x3c, !PT ;  /* 0x00000040000e7812 */ /* 0x000fd600078e3cff */
[----:B0-----:R-:W-:Y:S05]  /*0890*/  @!P2 BRA `(.L_x_160) ;  /* 0x000000000034a947 */ /* 0x001fea0003800000 */
[----:B------:R0:W1:Y:S01]  /*08a0*/  LDS.U16 R15, [R0+UR4] ;  /* 0x00000004000f7984 */ /* 0x0000620008000400 */
[----:B------:R-:W-:-:S03]  /*08b0*/  ISETP.NE.U32.AND P0, PT, R20, RZ, PT ;  /* 0x000000ff1400720c */ /* 0x000fc60003f05070 */
[----:B------:R0:W2:Y:S01]  /*08c0*/  LDS.U16 R10, [R14+UR4] ;  /* 0x000000040e0a7984 */ /* 0x0000a20008000400 */
[----:B------:R-:W-:-:S13]  /*08d0*/  ISETP.NE.AND.EX P0, PT, RZ, RZ, PT, P0 ;  /* 0x000000ffff00720c */ /* 0x000fda0003f05300 */
[----:B0-----:R-:W-:Y:S05]  /*08e0*/  @!P0 BRA `(.L_x_161) ;  /* 0x0000000000148947 */ /* 0x001fea0003800000 */
[----:B-12---:R-:W-:-:S13]  /*08f0*/  ISETP.GE.U32.AND P0, PT, R15, R10, PT ;  /* 0x0000000a0f00720c */ /* 0x006fda0003f06070 */
[----:B------:R-:W-:Y:S05]  /*0900*/  @P0 BRA `(.L_x_160) ;  /* 0x0000000000180947 */ /* 0x000fea0003800000 */
[----:B------:R0:W-:Y:S04]  /*0910*/  STS.U16 [R0+UR4], R10 ;  /* 0x0000000a00007988 */ /* 0x0001e80008000404 */
[----:B------:R0:W-:Y:S01]  /*0920*/  STS.U16 [R14+UR4], R15 ;  /* 0x0000000f0e007988 */ /* 0x0001e20008000404 */
[----:B------:R-:W-:Y:S05]  /*0930*/  BRA `(.L_x_160) ;  /* 0x00000000000c7947 */ /* 0x000fea0003800000 */
.L_x_161:
[----:B-12---:R-:W-:-:S13]  /*0940*/  ISETP.GT.U32.AND P0, PT, R15, R10, PT ;  /* 0x0000000a0f00720c */ /* 0x006fda0003f04070 */
[----:B------:R1:W-:Y:S04]  /*0950*/  @P0 STS.U16 [R0+UR4], R10 ;  /* 0x0000000a00000988 */ /* 0x0003e80008000404 */
[----:B------:R1:W-:Y:S02]  /*0960*/  @P0 STS.U16 [R14+UR4], R15 ;  /* 0x0000000f0e000988 */ /* 0x0003e40008000404 */
.L_x_160:
[----:B------:R-:W-:Y:S05]  /*0970*/  BSYNC.RECONVERGENT B0 ;  /* 0x0000000000007941 */ /* 0x000fea0003800200 */
.L_x_159:
[----:B------:R-:W-:Y:S01]  /*0980*/  BAR.SYNC.DEFER_BLOCKING 0x0 ;  /* 0x0000000000007b1d */ /* 0x000fe20000010000 */
[----:B01----:R-:W-:Y:S02]  /*0990*/  VOTE.ANY R10, PT, PT ;  /* 0x00000000000a7806 */ /* 0x003fe400038e0100 */
[----:B------:R-:W-:-:S03]  /*09a0*/  ISETP.EQ.U32.AND P0, PT, R20, RZ, PT ;  /* 0x000000ff1400720c */ /* 0x000fc60003f02070 */
[----:B------:R-:W-:Y:S01]  /*09b0*/  BSSY.RECONVERGENT B0, `(.L_x_162) ;  /* 0x0000038000007945 */ /* 0x000fe20003800200 */
[----:B------:R-:W0:Y:S04]  /*09c0*/  LDS.U16 R15, [R0+UR4] ;  /* 0x00000004000f7984 */ /* 0x000e280008000400 */
[----:B0-----:R-:W0:Y:S02]  /*09d0*/  SHFL.BFLY PT, R16, R15, 0x10, 0x1f ;  /* 0x0e001f000f107f89 */ /* 0x001e2400000e0000 */
[----:B0-----:R-:W-:-:S04]  /*09e0*/  LOP3.LUT R18, R16, 0xffff, RZ, 0xc0, !PT ;  /* 0x0000ffff10127812 */ /* 0x001fc800078ec0ff */
[----:B------:R-:W-:-:S04]  /*09f0*/  ISETP.GT.U32.AND P1, PT, R18, R15, PT ;  /* 0x0000000f1200720c */ /* 0x000fc80003f24070 */
[----:B------:R-:W-:-:S04]  /*0a00*/  ISETP.EQ.XOR P1, PT, R13, RZ, P1 ;  /* 0x000000ff0d00720c */ /* 0x000fc80000f22a70 */
[----:B------:R-:W-:-:S04]  /*0a10*/  ISETP.EQ.XOR.EX P1, PT, RZ, RZ, P1, P0 ;  /* 0x000000ffff00720c */ /* 0x000fc80000f22b00 */
[----:B------:R-:W-:-:S04]  /*0a20*/  SEL R16, R15, R16, P1 ;  /* 0x000000100f107207 */ /* 0x000fc80000800000 */
[----:B------:R-:W-:-:S05]  /*0a30*/  LOP3.LUT R17, R16, 0xffff, RZ, 0xc0, !PT ;  /* 0x0000ffff10117812 */ /* 0x000fca00078ec0ff */
[----:B------:R-:W0:Y:S02]  /*0a40*/  SHFL.BFLY PT, R19, R17, 0x8, 0x1f ;  /* 0x0d001f0011137f89 */ /* 0x000e2400000e0000 */
        /* <DEDUP_REMOVED lines=20> */
[----:B------:R-:W0:Y:S01]  /*0b90*/  SHFL.BFLY PT, R19, R15, 0x1, 0x1f ;  /* 0x0c201f000f137f89 */ /* 0x000e2200000e0000 */
[----:B------:R-:W-:Y:S02]  /*0ba0*/  LOP3.LUT R10, R0, 0x80, RZ, 0x3c, !PT ;  /* 0x00000080000a7812 */ /* 0x000fe400078e3cff */
[----:B0-----:R-:W-:-:S04]  /*0bb0*/  LOP3.LUT R18, R19, 0xffff, RZ, 0xc0, !PT ;  /* 0x0000ffff13127812 */ /* 0x001fc800078ec0ff */
[----:B------:R-:W-:Y:S02]  /*0bc0*/  ISETP.GT.U32.AND P1, PT, R18, R15, PT ;  /* 0x0000000f1200720c */ /* 0x000fe40003f24070 */
[----:B------:R-:W-:Y:S02]  /*0bd0*/  LOP3.LUT R18, R9, 0x80, RZ, 0xc0, !PT ;  /* 0x0000008009127812 */ /* 0x000fe400078ec0ff */
[----:B------:R-:W-:-:S04]  /*0be0*/  ISETP.EQ.XOR P1, PT, R6, RZ, P1 ;  /* 0x000000ff0600720c */ /* 0x000fc80000f22a70 */
[----:B------:R-:W-:-:S04]  /*0bf0*/  ISETP.EQ.XOR.EX P1, PT, RZ, RZ, P1, P0 ;  /* 0x000000ffff00720c */ /* 0x000fc80000f22b00 */
[----:B------:R-:W-:Y:S02]  /*0c00*/  SEL R19, R16, R19, P1 ;  /* 0x0000001310137207 */ /* 0x000fe40000800000 */
[----:B------:R-:W-:-:S03]  /*0c10*/  LOP3.LUT R16, R9, 0x40, RZ, 0x3c, !PT ;  /* 0x0000004009107812 */ /* 0x000fc600078e3cff */
[----:B------:R0:W-:Y:S01]  /*0c20*/  STS.U16 [R0+UR4], R19 ;  /* 0x0000001300007988 */ /* 0x0001e20008000404 */
[----:B------:R-:W-:Y:S01]  /*0c30*/  BAR.SYNC.DEFER_BLOCKING 0x0 ;  /* 0x0000000000007b1d */ /* 0x000fe20000010000 */
[----:B------:R-:W-:-:S13]  /*0c40*/  ISETP.GT.U32.AND P3, PT, R16, R9, PT ;  /* 0x000000091000720c */ /* 0x000fda0003f64070 */
        /* <DEDUP_REMOVED lines=11> */
.L_x_164:
[----:B-12---:R-:W-:-:S13]  /*0d00*/  ISETP.GT.U32.AND P0, PT, R15, R16, PT ;  /* 0x000000100f00720c */ /* 0x006fda0003f04070 */
[----:B------:R0:W-:Y:S04]  /*0d10*/  @P0 STS.U16 [R0+UR4], R16 ;  /* 0x0000001000000988 */ /* 0x0001e80008000404 */
[----:B------:R0:W-:Y:S02]  /*0d20*/  @P0 STS.U16 [R10+UR4], R15 ;  /* 0x0000000f0a000988 */ /* 0x0001e40008000404 */
.L_x_163:
[----:B------:R-:W-:Y:S05]  /*0d30*/  BSYNC.RECONVERGENT B0 ;  /* 0x0000000000007941 */ /* 0x000fea0003800200 */
.L_x_162:
[----:B------:R-:W-:Y:S06]  /*0d40*/  BAR.SYNC.DEFER_BLOCKING 0x0 ;  /* 0x0000000000007b1d */ /* 0x000fec0000010000 */
[----:B------:R-:W-:Y:S04]  /*0d50*/  BSSY.RECONVERGENT B0, `(.L_x_165) ;  /* 0x000000f000007945 */ /* 0x000fe80003800200 */
[----:B------:R-:W-:Y:S05]  /*0d60*/  @!P2 BRA `(.L_x_166) ;  /* 0x000000000034a947 */ /* 0x000fea0003800000 */
[----:B01----:R0:W1:Y:S01]  /*0d70*/  LDS.U16 R15, [R0+UR4] ;  /* 0x00000004000f7984 */ /* 0x0030620008000400 */
        /* <DEDUP_REMOVED lines=9> */
.L_x_167:
[----:B-12---:R-:W-:-:S13]  /*0e10*/  ISETP.GT.U32.AND P0, PT, R15, R16, PT ;  /* 0x000000100f00720c */ /* 0x006fda0003f04070 */
[----:B------:R2:W-:Y:S04]  /*0e20*/  @P0 STS.U16 [R0+UR4], R16 ;  /* 0x0000001000000988 */ /* 0x0005e80008000404 */
[----:B------:R2:W-:Y:S02]  /*0e30*/  @P0 STS.U16 [R14+UR4], R15 ;  /* 0x0000000f0e000988 */ /* 0x0005e40008000404 */
.L_x_166:
[----:B------:R-:W-:Y:S05]  /*0e40*/  BSYNC.RECONVERGENT B0 ;  /* 0x0000000000007941 */ /* 0x000fea0003800200 */
.L_x_165:
[----:B------:R-:W-:Y:S01]  /*0e50*/  BAR.SYNC.DEFER_BLOCKING 0x0 ;  /* 0x0000000000007b1d */ /* 0x000fe20000010000 */
[----:B0123--:R-:W-:Y:S02]  /*0e60*/  VOTE.ANY R15, PT, PT ;  /* 0x00000000000f7806 */ /* 0x00ffe400038e0100 */
        /* <DEDUP_REMOVED lines=26> */
[----:B------:R-:W-:Y:S02]  /*1010*/  ISETP.GT.U32.AND P1, PT, R19, R18, PT ;  /* 0x000000121300720c */ /* 0x000fe40003f24070 */
[----:B------:R-:W-:Y:S02]  /*1020*/  LOP3.LUT R18, R9, 0x80, RZ, 0x3c, !PT ;  /* 0x0000008009127812 */ /* 0x000fe400078e3cff */
[----:B------:R-:W-:Y:S02]  /*1030*/  ISETP.EQ.XOR P1, PT, R8, RZ, P1 ;  /* 0x000000ff0800720c */ /* 0x000fe40000f22a70 */
[----:B------:R-:W-:Y:S02]  /*1040*/  ISETP.GT.U32.AND P4, PT, R18, R9, PT ;  /* 0x000000091200720c */ /* 0x000fe40003f84070 */
        /* <DEDUP_REMOVED lines=10> */
[----:B------:R-:W-:-:S05]  /*10f0*/  SEL R17, R17, R20, P1 ;  /* 0x0000001411117207 */ /* 0x000fca0000800000 */
[----:B------:R0:W-:Y:S01]  /*1100*/  STS.U16 [R0+UR4], R17 ;  /* 0x0000001100007988 */ /* 0x0001e20008000404 */
[----:B------:R-:W-:Y:S06]  /*1110*/  BAR.SYNC.DEFER_BLOCKING 0x0 ;  /* 0x0000000000007b1d */ /* 0x000fec0000010000 */
[----:B------:R-:W-:Y:S05]  /*1120*/  @!P4 BRA `(.L_x_169) ;  /* 0x000000000034c947 */ /* 0x000fea0003800000 */
[----:B------:R1:W2:Y:S01]  /*1130*/  LDS.U16 R16, [R0+UR4] ;  /* 0x0000000400107984 */ /* 0x0002a20008000400 */
[----:B------:R-:W-:-:S03]  /*1140*/  ISETP.NE.U32.AND P0, PT, R19, RZ, PT ;  /* 0x000000ff1300720c */ /* 0x000fc60003f05070 */
[----:B0-----:R1:W0:Y:S01]  /*1150*/  LDS.U16 R17, [R15+UR4] ;  /* 0x000000040f117984 */ /* 0x0012220008000400 */
[----:B------:R-:W-:-:S13]  /*1160*/  ISETP.NE.AND.EX P0, PT, RZ, RZ, PT, P0 ;  /* 0x000000ffff00720c */ /* 0x000fda0003f05300 */
[----:B-1----:R-:W-:Y:S05]  /*1170*/  @!P0 BRA `(.L_x_170) ;  /* 0x0000000000148947 */ /* 0x002fea0003800000 */
[----:B0-2---:R-:W-:-:S13]  /*1180*/  ISETP.GE.U32.AND P0, PT, R16, R17, PT ;  /* 0x000000111000720c */ /* 0x005fda0003f06070 */
[----:B------:R-:W-:Y:S05]  /*1190*/  @P0 BRA `(.L_x_169) ;  /* 0x0000000000180947 */ /* 0x000fea0003800000 */
[----:B------:R2:W-:Y:S04]  /*11a0*/  STS.U16 [R0+UR4], R17 ;  /* 0x0000001100007988 */ /* 0x0005e80008000404 */
[----:B------:R2:W-:Y:S01]  /*11b0*/  STS.U16 [R15+UR4], R16 ;  /* 0x000000100f007988 */ /* 0x0005e20008000404 */
[----:B------:R-:W-:Y:S05]  /*11c0*/  BRA `(.L_x_169) ;  /* 0x00000000000c7947 */ /* 0x000fea0003800000 */
.L_x_170:
[----:B0-2---:R-:W-:-:S13]  /*11d0*/  ISETP.GT.U32.AND P0, PT, R16, R17, PT ;  /* 0x000000111000720c */ /* 0x005fda0003f04070 */
[----:B------:R1:W-:Y:S04]  /*11e0*/  @P0 STS.U16 [R0+UR4], R17 ;  /* 0x0000001100000988 */ /* 0x0003e80008000404 */
[----:B------:R1:W-:Y:S02]  /*11f0*/  @P0 STS.U16 [R15+UR4], R16 ;  /* 0x000000100f000988 */ /* 0x0003e40008000404 */
.L_x_169:
[----:B------:R-:W-:Y:S05]  /*1200*/  BSYNC.RECONVERGENT B0 ;  /* 0x0000000000007941 */ /* 0x000fea0003800200 */
.L_x_168:
[----:B------:R-:W-:Y:S06]  /*1210*/  BAR.SYNC.DEFER_BLOCKING 0x0 ;  /* 0x0000000000007b1d */ /* 0x000fec0000010000 */
[----:B------:R-:W-:Y:S04]  /*1220*/  BSSY.RECONVERGENT B0, `(.L_x_171) ;  /* 0x000000f000007945 */ /* 0x000fe80003800200 */
[----:B------:R-:W-:Y:S05]  /*1230*/  @!P3 BRA `(.L_x_172) ;  /* 0x000000000034b947 */ /* 0x000fea0003800000 */
[----:B012---:R0:W1:Y:S01]  /*1240*/  LDS.U16 R17, [R0+UR4] ;  /* 0x0000000400117984 */ /* 0x0070620008000400 */
        /* <DEDUP_REMOVED lines=9> */
.L_x_173:
[----:B-12---:R-:W-:-:S13]  /*12e0*/  ISETP.GT.U32.AND P0, PT, R17, R16, PT ;  /* 0x000000101100720c */ /* 0x006fda0003f04070 */
[----:B------:R4:W-:Y:S04]  /*12f0*/  @P0 STS.U16 [R0+UR4], R16 ;  /* 0x0000001000000988 */ /* 0x0009e80008000404 */
[----:B------:R4:W-:Y:S02]  /*1300*/  @P0 STS.U16 [R10+UR4], R17 ;  /* 0x000000110a000988 */ /* 0x0009e40008000404 */
.L_x_172:
[----:B------:R-:W-:Y:S05]  /*1310*/  BSYNC.RECONVERGENT B0 ;  /* 0x0000000000007941 */ /* 0x000fea0003800200 */
.L_x_171:
[----:B------:R-:W-:Y:S06]  /*1320*/  BAR.SYNC.DEFER_BLOCKING 0x0 ;  /* 0x0000000000007b1d */ /* 0x000fec0000010000 */
[----:B------:R-:W-:Y:S04]  /*1330*/  BSSY.RECONVERGENT B0, `(.L_x_174) ;  /* 0x000000f000007945 */ /* 0x000fe80003800200 */
[----:B------:R-:W-:Y:S05]  /*1340*/  @!P2 BRA `(.L_x_175) ;  /* 0x000000000034a947 */ /* 0x000fea0003800000 */
[----:B01234-:R0:W1:Y:S01]  /*1350*/  LDS.U16 R17, [R0+UR4] ;  /* 0x0000000400117984 */ /* 0x01f0620008000400 */
        /* <DEDUP_REMOVED lines=9> */
.L_x_176:
[----:B-12---:R-:W-:-:S13]  /*13f0*/  ISETP.GT.U32.AND P0, PT, R17, R16, PT ;  /* 0x000000101100720c */ /* 0x006fda0003f04070 */
[----:B------:R0:W-:Y:S04]  /*1400*/  @P0 STS.U16 [R0+UR4], R16 ;  /* 0x0000001000000988 */ /* 0x0001e80008000404 */
[----:B------:R0:W-:Y:S02]  /*1410*/  @P0 STS.U16 [R14+UR4], R17 ;  /* 0x000000110e000988 */ /* 0x0001e40008000404 */
.L_x_175:
[----:B------:R-:W-:Y:S05]  /*1420*/  BSYNC.RECONVERGENT B0 ;  /* 0x0000000000007941 */ /* 0x000fea0003800200 */
.L_x_174:
[----:B------:R-:W-:Y:S01]  /*1430*/  BAR.SYNC.DEFER_BLOCKING 0x0 ;  /* 0x0000000000007b1d */ /* 0x000fe20000010000 */
[----:B01234-:R-:W-:Y:S02]  /*1440*/  VOTE.ANY R16, PT, PT ;  /* 0x0000000000107806 */ /* 0x01ffe400038e0100 */
        /* <DEDUP_REMOVED lines=27> */
[----:B------:R-:W-:Y:S02]  /*1600*/  LOP3.LUT R19, R2, 0x200, R9, 0xc8, !PT ;  /* 0x0000020002137812 */ /* 0x000fe400078ec809 */
        /* <DEDUP_REMOVED lines=15> */
[----:B------:R-:W-:Y:S01]  /*1700*/  LEA R18, R18, UR4, 0x1 ;  /* 0x0000000412127c11 */ /* 0x000fe2000f8e08ff */
[----:B------:R0:W1:Y:S01]  /*1710*/  LDS.U16 R9, [R0+UR4] ;  /* 0x0000000400097984 */ /* 0x0000620008000400 */
[----:B------:R-:W-:-:S03]  /*1720*/  ISETP.NE.U32.AND P0, PT, R19, RZ, PT ;  /* 0x000000ff1300720c */ /* 0x000fc60003f05070 */
[----:B------:R0:W2:Y:S01]  /*1730*/  LDS.U16 R16, [R18] ;  /* 0x0000000012107984 */ /* 0x0000a20000000400 */
[----:B------:R-:W-:-:S13]  /*1740*/  ISETP.NE.AND.EX P0, PT, RZ, RZ, PT, P0 ;  /* 0x000000ffff00720c */ /* 0x000fda0003f05300 */
[----:B0-----:R-:W-:Y:S05]  /*1750*/  @!P0 BRA `(.L_x_179) ;  /* 0x0000000000148947 */ /* 0x001fea0003800000 */
[----:B-12---:R-:W-:-:S13]  /*1760*/  ISETP.GE.U32.AND P0, PT, R9, R16, PT ;  /* 0x000000100900720c */ /* 0x006fda0003f06070 */
[----:B------:R-:W-:Y:S05]  /*1770*/  @P0 BRA `(.L_x_178) ;  /* 0x0000000000180947 */ /* 0x000fea0003800000 */
[----:B------:R1:W-:Y:S04]  /*1780*/  STS.U16 [R0+UR4], R16 ;  /* 0x0000001000007988 */ /* 0x0003e80008000404 */
[----:B------:R1:W-:Y:S01]  /*1790*/  STS.U16 [R18], R9 ;  /* 0x0000000912007388 */ /* 0x0003e20000000400 */
[----:B------:R-:W-:Y:S05]  /*17a0*/  BRA `(.L_x_178) ;  /* 0x00000000000c7947 */ /* 0x000fea0003800000 */
.L_x_179:
[----:B-12---:R-:W-:-:S13]  /*17b0*/  ISETP.GT.U32.AND P0, PT, R9, R16, PT ;  /* 0x000000100900720c */ /* 0x006fda0003f04070 */
[----:B------:R0:W-:Y:S04]  /*17c0*/  @P0 STS.U16 [R0+UR4], R16 ;  /* 0x0000001000000988 */ /* 0x0001e80008000404 */
[----:B------:R0:W-:Y:S02]  /*17d0*/  @P0 STS.U16 [R18], R9 ;  /* 0x0000000912000388 */ /* 0x0001e40000000400 */
.L_x_178:
[----:B------:R-:W-:Y:S05]  /*17e0*/  BSYNC.RECONVERGENT B0 ;  /* 0x0000000000007941 */ /* 0x000fea0003800200 */
.L_x_177:
        /* <DEDUP_REMOVED lines=13> */
.L_x_182:
[----:B-12---:R-:W-:-:S13]  /*18c0*/  ISETP.GT.U32.AND P0, PT, R16, R9, PT ;  /* 0x000000091000720c */ /* 0x006fda0003f04070 */
[----:B------:R2:W-:Y:S04]  /*18d0*/  @P0 STS.U16 [R0+UR4], R9 ;  /* 0x0000000900000988 */ /* 0x0005e80008000404 */
[----:B------:R2:W-:Y:S02]  /*18e0*/  @P0 STS.U16 [R15+UR4], R16 ;  /* 0x000000100f000988 */ /* 0x0005e40008000404 */
.L_x_181:
[----:B------:R-:W-:Y:S05]  /*18f0*/  BSYNC.RECONVERGENT B0 ;  /* 0x0000000000007941 */ /* 0x000fea0003800200 */
.L_x_180:
[----:B------:R-:W-:Y:S06]  /*1900*/  BAR.SYNC.DEFER_BLOCKING 0x0 ;  /* 0x0000000000007b1d */ /* 0x000fec0000010000 */
[----:B------:R-:W-:Y:S04]  /*1910*/  BSSY.RECONVERGENT B0, `(.L_x_183) ;  /* 0x000000f000007945 */ /* 0x000fe80003800200 */
[----:B------:R-:W-:Y:S05]  /*1920*/  @!P3 BRA `(.L_x_184) ;  /* 0x000000000034b947 */ /* 0x000fea0003800000 */
[----:B0123--:R0:W1:Y:S01]  /*1930*/  LDS.U16 R9, [R0+UR4] ;  /* 0x0000000400097984 */ /* 0x00f0620008000400 */
        /* <DEDUP_REMOVED lines=9> */
.L_x_185:
[----:B-12---:R-:W-:-:S13]  /*19d0*/  ISETP.GT.U32.AND P0, PT, R9, R15, PT ;  /* 0x0000000f0900720c */ /* 0x006fda0003f04070 */
[----:B------:R0:W-:Y:S04]  /*19e0*/  @P0 STS.U16 [R0+UR4], R15 ;  /* 0x0000000f00000988 */ /* 0x0001e80008000404 */
[----:B------:R0:W-:Y:S02]  /*19f0*/  @P0 STS.U16 [R10+UR4], R9 ;  /* 0x000000090a000988 */ /* 0x0001e40008000404 */
.L_x_184:
[----:B------:R-:W-:Y:S05]  /*1a00*/  BSYNC.RECONVERGENT B0 ;  /* 0x0000000000007941 */ /* 0x000fea0003800200 */
.L_x_183:
        /* <DEDUP_REMOVED lines=13> */
.L_x_188:
[----:B-12---:R-:W-:-:S13]  /*1ae0*/  ISETP.GT.U32.AND P0, PT, R9, R10, PT ;  /* 0x0000000a0900720c */ /* 0x006fda0003f04070 */
[----:B------:R0:W-:Y:S04]  /*1af0*/  @P0 STS.U16 [R0+UR4], R10 ;  /* 0x0000000a00000988 */ /* 0x0001e80008000404 */
[----:B------:R0:W-:Y:S02]  /*1b00*/  @P0 STS.U16 [R14+UR4], R9 ;  /* 0x000000090e000988 */ /* 0x0001e40008000404 */
.L_x_187:
[----:B------:R-:W-:Y:S05]  /*1b10*/  BSYNC.RECONVERGENT B0 ;  /* 0x0000000000007941 */ /* 0x000fea0003800200 */
.L_x_186:
[----:B------:R-:W-:Y:S01]  /*1b20*/  BAR.SYNC.DEFER_BLOCKING 0x0 ;  /* 0x0000000000007b1d */ /* 0x000fe20000010000 */
[----:B------:R-:W-:Y:S02]  /*1b30*/  VOTE.ANY R2, PT, PT ;  /* 0x0000000000027806 */ /* 0x000fe400038e0100 */
[----:B------:R-:W-:-:S03]  /*1b40*/  ISETP.EQ.U32.AND P0, PT, R19, RZ, PT ;  /* 0x000000ff1300720c */ /* 0x000fc60003f02070 */
[----:B------:R-:W5:Y:S01]  /*1b50*/  LDCU.64 UR8, c[0x0][0x388] ;  /* 0x00007100ff0877ac */ /* 0x000f620008000a00 */
[----:B01234-:R-:W0:Y:S01]  /*1b60*/  LDS.U16 R9, [R0+UR4] ;  /* 0x0000000400097984 */ /* 0x01fe220008000400 */
[----:B-----5:R-:W-:-:S03]  /*1b70*/  ISETP.GE.U32.AND P2, PT, R7, UR8, PT ;  /* 0x0000000807007c0c */ /* 0x020fc6000bf46070 */
        /* <DEDUP_REMOVED lines=32> */
[----:B------:R-:W-:Y:S02]  /*1d80*/  ISETP.EQ.XOR.EX P1, PT, RZ, RZ, P1, P0 ;  /* 0x000000ffff00720c */ /* 0x000fe40000f22b00 */
[----:B------:R-:W-:Y:S02]  /*1d90*/  ISETP.GE.U32.AND.EX P0, PT, R3, UR9, PT, P2 ;  /* 0x0000000903007c0c */ /* 0x000fe4000bf06120 */
[----:B------:R-:W-:-:S05]  /*1da0*/  SEL R13, R10, R13, P1 ;  /* 0x0000000d0a0d7207 */ /* 0x000fca0000800000 */
[----:B------:R0:W-:Y:S01]  /*1db0*/  STS.U16 [R0+UR4], R13 ;  /* 0x0000000d00007988 */ /* 0x0001e20008000404 */
[----:B------:R-:W-:Y:S06]  /*1dc0*/  BAR.SYNC.DEFER_BLOCKING 0x0 ;  /* 0x0000000000007b1d */ /* 0x000fec0000010000 */
[----:B------:R-:W-:Y:S05]  /*1dd0*/  @P0 EXIT ;  /* 0x000000000000094d */ /* 0x000fea0003800000 */
[----:B------:R-:W1:Y:S04]  /*1de0*/  LDS.U16 R3, [R0+UR4] ;  /* 0x0000000400037984 */ /* 0x000e680008000400 */
[----:B-1----:R-:W-:Y:S01]  /*1df0*/  STG.E.U16 desc[UR6][R4.64], R3 ;  /* 0x0000000304007986 */ /* 0x002fe2000c101506 */
[----:B------:R-:W-:Y:S05]  /*1e00*/  EXIT ;  /* 0x000000000000794d */ /* 0x000fea0003800000 */
.L_x_189:
        /* <DEDUP_REMOVED lines=15> */
.L_x_194:


//--------------------- .nv.shared._Z14bmerge_first_kPtmt --------------------------
	.section	.nv.shared._Z14bmerge_first_kPtmt,"aw",@nobits
	.sectionflags	@""
	.align	16
	.zero		1024


//--------------------- .nv.shared.reserved.0     --------------------------
	.section	.nv.shared.reserved.0,"aw",@nobits
	.weak		__nv_reservedSMEM_offset_0_alias
	.size		__nv_reservedSMEM_offset_0_alias, 0, 64
	.other		__nv_reservedSMEM_offset_0_alias,@"STO_CUDA_RESERVED_SHARED STV_DEFAULT"
__nv_reservedSMEM_offset_0_alias:
	.zero		0
	.zero		64


//--------------------- .nv.shared._Z15bmerge_shared_kPtmjjt --------------------------
	.section	.nv.shared._Z15bmerge_shared_kPtmjjt,"aw",@nobits
	.sectionflags	@""
	.align	16
	.zero		1024


//--------------------- .nv.shared._Z15bmerge_global_kPtmjj --------------------------
	.section	.nv.shared._Z15bmerge_global_kPtmjj,"aw",@nobits
	.sectionflags	@""
	.align	16
	.zero		1024


//--------------------- .nv.shared._Z24bmerge_global_vectorizedPtmjj --------------------------
	.section	.nv.shared._Z24bmerge_global_vectorizedPtmjj,"aw",@nobits
	.sectionflags	@""
	.align	16
	.zero		1024


//--------------------- .nv.shared._Z14bsort_shared_kPtmmt --------------------------
	.section	.nv.shared._Z14bsort_shared_kPtmmt,"aw",@nobits
	.sectionflags	@""
	.align	16
	.zero		1024


//--------------------- .nv.constant0._Z14bmerge_first_kPtmt --------------------------
	.section	.nv.constant0._Z14bmerge_first_kPtmt,"a",@progbits
	.sectionflags	@""
	.align	4
.nv.constant0._Z14bmerge_first_kPtmt:
	.zero		914


//--------------------- .nv.constant0._Z15bmerge_shared_kPtmjjt --------------------------
	.section	.nv.constant0._Z15bmerge_shared_kPtmjjt,"a",@progbits
	.sectionflags	@""
	.align	4
.nv.constant0._Z15bmerge_shared_kPtmjjt:
	.zero		922


//--------------------- .nv.constant0._Z15bmerge_global_kPtmjj --------------------------
	.section	.nv.constant0._Z15bmerge_global_kPtmjj,"a",@progbits
	.sectionflags	@""
	.align	4
.nv.constant0._Z15bmerge_global_kPtmjj:
	.zero		920


//--------------------- .nv.constant0._Z24bmerge_global_vectorizedPtmjj --------------------------
	.section	.nv.constant0._Z24bmerge_global_vectorizedPtmjj,"a",@progbits
	.sectionflags	@""
	.align	4
.nv.constant0._Z24bmerge_global_vectorizedPtmjj:
	.zero		920


//--------------------- .nv.constant0._Z14bsort_shared_kPtmmt --------------------------
	.section	.nv.constant0._Z14bsort_shared_kPtmmt,"a",@progbits
	.sectionflags	@""
	.align	4
.nv.constant0._Z14bsort_shared_kPtmmt:
	.zero		922


//--------------------- SYMBOLS --------------------------

	.type		.nv.reservedSmem.offset0,@object
	.size		.nv.reservedSmem.offset0,0x4
	.type		.nv.reservedSmem.cap,@object
	.size		.nv.reservedSmem.cap,0x4
